	.target	sm_90a

	.elftype	@"ET_EXEC"


//--------------------- .note.nv.tkinfo           --------------------------
	.section	.note.nv.tkinfo,"",@"SHT_NOTE"
	.sectionflags	@"SHF_NOTE_NV_TKINFO"
	.tkinfo
        /*0018*/ 	.word	0x00000002
        /*0030*/ 	.string	""
        /*0030*/ 	.string	"ptxas"
        /*0030*/ 	.string	"Cuda compilation tools, release 13.0, V13.0.88"
        /*0030*/ 	.string	"Build cuda_13.0.r13.0/compiler.36424714_0"
        /*0030*/ 	.string	"-arch sm_90a -m 64 "



//--------------------- .note.nv.cuinfo           --------------------------
	.section	.note.nv.cuinfo,"",@"SHT_NOTE"
	.sectionflags	@"SHF_NOTE_NV_CUINFO"
        /*0018*/ 	.short	0x0002
        /*001a*/ 	.short	0x005a
        /*001c*/ 	.short	0x0082
	.zero		2


//--------------------- .nv.info                  --------------------------
	.section	.nv.info,"",@"SHT_CUDA_INFO"
	.align	4


	//----- nvinfo : EIATTR_REGCOUNT
	.align		4
        /*0000*/ 	.byte	0x04, 0x2f
        /*0002*/ 	.short	(.L_15 - .L_14)
	.align		4
.L_14:
        /*0004*/ 	.word	index@(_ZN7cutlass13device_kernelINS_4gemm6kernel13GemmUniversalIN4cute5tupleIJiiiiEEENS1_10collective13CollectiveMmaINS1_34MainloopSm90TmaGmmaWarpSpecializedILi4ENS5_IJNS4_1CILi2EEESB_NSA_ILi1EEEEEENS1_35KernelTmaWarpSpecializedCooperativeEEENS5_IJNSA_ILi256EEENSA_ILi128EEENSA_ILi32EEEEEENS_10tfloat32_tENS5_IJlSC_lEEESK_SL_NS4_8TiledMMAINS4_8MMA_AtomIJNS4_4SM904GMMA30MMA_64x128x8_F32TF32TF32_SS_TNILNSP_7ScaleInE1ELSR_1EEEEEENS4_6LayoutINS5_IJSB_SC_SC_EEENS5_IJSC_NSA_ILi0EEESW_EEEEENS5_IJNS4_10UnderscoreESZ_SZ_EEEEENS4_23SM90_TMA_LOAD_MULTICASTENS4_14ComposedLayoutINS4_7SwizzleILi3ELi4ELi3EEENS4_18smem_ptr_flag_bitsILi32EEENSU_INS5_IJNSA_ILi8EEESI_EEENS5_IJSI_SC_EEEEEEEvNS4_8identityES12_S1C_vS1D_EENS_8epilogue10collective6detail29Sm90TmaWarpSpecializedAdapterINS1G_15DefaultEpilogueISK_SL_SL_NS1F_6thread17LinearCombinationISK_Li1EffLNS1K_9ScaleType4KindE0ELNS_15FloatRoundStyleE2ESK_EENS1_15EpilogueDefaultEEEEEvvEEEEvNT_6ParamsE)
        /*0008*/ 	.word	0x000000a8


	//----- nvinfo : EIATTR_FRAME_SIZE
	.align		4
.L_15:
        /*000c*/ 	.byte	0x04, 0x11
        /*000e*/ 	.short	(.L_17 - .L_16)
	.align		4
.L_16:
        /*0010*/ 	.word	index@(_ZN7cutlass13device_kernelINS_4gemm6kernel13GemmUniversalIN4cute5tupleIJiiiiEEENS1_10collective13CollectiveMmaINS1_34MainloopSm90TmaGmmaWarpSpecializedILi4ENS5_IJNS4_1CILi2EEESB_NSA_ILi1EEEEEENS1_35KernelTmaWarpSpecializedCooperativeEEENS5_IJNSA_ILi256EEENSA_ILi128EEENSA_ILi32EEEEEENS_10tfloat32_tENS5_IJlSC_lEEESK_SL_NS4_8TiledMMAINS4_8MMA_AtomIJNS4_4SM904GMMA30MMA_64x128x8_F32TF32TF32_SS_TNILNSP_7ScaleInE1ELSR_1EEEEEENS4_6LayoutINS5_IJSB_SC_SC_EEENS5_IJSC_NSA_ILi0EEESW_EEEEENS5_IJNS4_10UnderscoreESZ_SZ_EEEEENS4_23SM90_TMA_LOAD_MULTICASTENS4_14ComposedLayoutINS4_7SwizzleILi3ELi4ELi3EEENS4_18smem_ptr_flag_bitsILi32EEENSU_INS5_IJNSA_ILi8EEESI_EEENS5_IJSI_SC_EEEEEEEvNS4_8identityES12_S1C_vS1D_EENS_8epilogue10collective6detail29Sm90TmaWarpSpecializedAdapterINS1G_15DefaultEpilogueISK_SL_SL_NS1F_6thread17LinearCombinationISK_Li1EffLNS1K_9ScaleType4KindE0ELNS_15FloatRoundStyleE2ESK_EENS1_15EpilogueDefaultEEEEEvvEEEEvNT_6ParamsE)
        /*0014*/ 	.word	0x00000000


	//----- nvinfo : EIATTR_MIN_STACK_SIZE
	.align		4
.L_17:
        /*0018*/ 	.byte	0x04, 0x12
        /*001a*/ 	.short	(.L_19 - .L_18)
	.align		4
.L_18:
        /*001c*/ 	.word	index@(_ZN7cutlass13device_kernelINS_4gemm6kernel13GemmUniversalIN4cute5tupleIJiiiiEEENS1_10collective13CollectiveMmaINS1_34MainloopSm90TmaGmmaWarpSpecializedILi4ENS5_IJNS4_1CILi2EEESB_NSA_ILi1EEEEEENS1_35KernelTmaWarpSpecializedCooperativeEEENS5_IJNSA_ILi256EEENSA_ILi128EEENSA_ILi32EEEEEENS_10tfloat32_tENS5_IJlSC_lEEESK_SL_NS4_8TiledMMAINS4_8MMA_AtomIJNS4_4SM904GMMA30MMA_64x128x8_F32TF32TF32_SS_TNILNSP_7ScaleInE1ELSR_1EEEEEENS4_6LayoutINS5_IJSB_SC_SC_EEENS5_IJSC_NSA_ILi0EEESW_EEEEENS5_IJNS4_10UnderscoreESZ_SZ_EEEEENS4_23SM90_TMA_LOAD_MULTICASTENS4_14ComposedLayoutINS4_7SwizzleILi3ELi4ELi3EEENS4_18smem_ptr_flag_bitsILi32EEENSU_INS5_IJNSA_ILi8EEESI_EEENS5_IJSI_SC_EEEEEEEvNS4_8identityES12_S1C_vS1D_EENS_8epilogue10collective6detail29Sm90TmaWarpSpecializedAdapterINS1G_15DefaultEpilogueISK_SL_SL_NS1F_6thread17LinearCombinationISK_Li1EffLNS1K_9ScaleType4KindE0ELNS_15FloatRoundStyleE2ESK_EENS1_15EpilogueDefaultEEEEEvvEEEEvNT_6ParamsE)
        /*0020*/ 	.word	0x00000000
.L_19:


//--------------------- .nv.compat                --------------------------
	.section	.nv.compat,"",@"SHT_CUDA_COMPAT_INFO"
	.align	4
        /*0000*/ 	.byte	0x02, 0x09, 0x01, 0x00, 0x02, 0x02, 0x04, 0x00, 0x02, 0x05, 0x05, 0x00, 0x03, 0x07, 0x01, 0x01
        /*0010*/ 	.byte	0x02, 0x03, 0x01, 0x00, 0x02, 0x06, 0x01, 0x00, 0x04, 0x0b, 0x08, 0x00, 0x00, 0x00, 0x00, 0x00
        /*0020*/ 	.byte	0x00, 0x00, 0x00, 0x00


//--------------------- .nv.info._ZN7cutlass13device_kernelINS_4gemm6kernel13GemmUniversalIN4cute5tupleIJiiiiEEENS1_10collective13CollectiveMmaINS1_34MainloopSm90TmaGmmaWarpSpecializedILi4ENS5_IJNS4_1CILi2EEESB_NSA_ILi1EEEEEENS1_35KernelTmaWarpSpecializedCooperativeEEENS5_IJNSA_ILi256EEENSA_ILi128EEENSA_ILi32EEEEEENS_10tfloat32_tENS5_IJlSC_lEEESK_SL_NS4_8TiledMMAINS4_8MMA_AtomIJNS4_4SM904GMMA30MMA_64x128x8_F32TF32TF32_SS_TNILNSP_7ScaleInE1ELSR_1EEEEEENS4_6LayoutINS5_IJSB_SC_SC_EEENS5_IJSC_NSA_ILi0EEESW_EEEEENS5_IJNS4_10UnderscoreESZ_SZ_EEEEENS4_23SM90_TMA_LOAD_MULTICASTENS4_14ComposedLayoutINS4_7SwizzleILi3ELi4ELi3EEENS4_18smem_ptr_flag_bitsILi32EEENSU_INS5_IJNSA_ILi8EEESI_EEENS5_IJSI_SC_EEEEEEEvNS4_8identityES12_S1C_vS1D_EENS_8epilogue10collective6detail29Sm90TmaWarpSpecializedAdapterINS1G_15DefaultEpilogueISK_SL_SL_NS1F_6thread17LinearCombinationISK_Li1EffLNS1K_9ScaleType4KindE0ELNS_15FloatRoundStyleE2ESK_EENS1_15EpilogueDefaultEEEEEvvEEEEvNT_6ParamsE --------------------------
	.section	.nv.info._ZN7cutlass13device_kernelINS_4gemm6kernel13GemmUniversalIN4cute5tupleIJiiiiEEENS1_10collective13CollectiveMmaINS1_34MainloopSm90TmaGmmaWarpSpecializedILi4ENS5_IJNS4_1CILi2EEESB_NSA_ILi1EEEEEENS1_35KernelTmaWarpSpecializedCooperativeEEENS5_IJNSA_ILi256EEENSA_ILi128EEENSA_ILi32EEEEEENS_10tfloat32_tENS5_IJlSC_lEEESK_SL_NS4_8TiledMMAINS4_8MMA_AtomIJNS4_4SM904GMMA30MMA_64x128x8_F32TF32TF32_SS_TNILNSP_7ScaleInE1ELSR_1EEEEEENS4_6LayoutINS5_IJSB_SC_SC_EEENS5_IJSC_NSA_ILi0EEESW_EEEEENS5_IJNS4_10UnderscoreESZ_SZ_EEEEENS4_23SM90_TMA_LOAD_MULTICASTENS4_14ComposedLayoutINS4_7SwizzleILi3ELi4ELi3EEENS4_18smem_ptr_flag_bitsILi32EEENSU_INS5_IJNSA_ILi8EEESI_EEENS5_IJSI_SC_EEEEEEEvNS4_8identityES12_S1C_vS1D_EENS_8epilogue10collective6detail29Sm90TmaWarpSpecializedAdapterINS1G_15DefaultEpilogueISK_SL_SL_NS1F_6thread17LinearCombinationISK_Li1EffLNS1K_9ScaleType4KindE0ELNS_15FloatRoundStyleE2ESK_EENS1_15EpilogueDefaultEEEEEvvEEEEvNT_6ParamsE,"",@"SHT_CUDA_INFO"
	.sectionflags	@""
	.align	4


	//----- nvinfo : EIATTR_CUDA_API_VERSION
	.align		4
        /*0000*/ 	.byte	0x04, 0x37
        /*0002*/ 	.short	(.L_21 - .L_20)
.L_20:
        /*0004*/ 	.word	0x00000082


	//----- nvinfo : EIATTR_KPARAM_INFO
	.align		4
.L_21:
        /*0008*/ 	.byte	0x04, 0x17
        /*000a*/ 	.short	(.L_23 - .L_22)
.L_22:
        /*000c*/ 	.word	0x00000000
        /*0010*/ 	.short	0x0000
        /*0012*/ 	.short	0x0070
        /*0014*/ 	.byte	0x00, 0xf0, 0x01, 0x10


	//----- nvinfo : EIATTR_SPARSE_MMA_MASK
	.align		4
.L_23:
        /*0018*/ 	.byte	0x03, 0x50
        /*001a*/ 	.short	0x0000


	//----- nvinfo : EIATTR_MAXREG_COUNT
	.align		4
        /*001c*/ 	.byte	0x03, 0x1b
        /*001e*/ 	.short	0x00a8


	//----- nvinfo : EIATTR_NUM_BARRIERS
	.align		4
        /*0020*/ 	.byte	0x02, 0x4c
        /*0022*/ 	.byte	0x01
	.zero		1


	//----- nvinfo : EIATTR_EXTERNS
	.align		4
        /*0024*/ 	.byte	0x04, 0x0f
        /*0026*/ 	.short	(.L_25 - .L_24)


	//   ....[0]....
	.align		4
.L_24:
        /*0028*/ 	.word	index@(__assertfail)


	//----- nvinfo : EIATTR_MERCURY_ISA_VERSION
	.align		4
.L_25:
        /*002c*/ 	.byte	0x03, 0x5f
        /*002e*/ 	.short	0x0101


	//----- nvinfo : EIATTR_INT_WARP_WIDE_INSTR_OFFSETS
	.align		4
        /*0030*/ 	.byte	0x04, 0x31
        /*0032*/ 	.short	(.L_27 - .L_26)


	//   ....[0]....
.L_26:
        /*0034*/ 	.word	0x00000480


	//   ....[1]....
        /*0038*/ 	.word	0x000004b0


	//   ....[2]....
        /*003c*/ 	.word	0x00000670


	//   ....[3]....
        /*0040*/ 	.word	0x00001f50


	//----- nvinfo : EIATTR_COOP_GROUP_MASK_REGIDS
	.align		4
.L_27:
        /*0044*/ 	.byte	0x04, 0x29
        /*0046*/ 	.short	(.L_29 - .L_28)


	//   ....[0]....
.L_28:
        /*0048*/ 	.word	0xffffffff


	//   ....[1]....
        /*004c*/ 	.word	0xffffffff


	//   ....[2]....
        /*0050*/ 	.word	0xffffffff


	//   ....[3]....
        /*0054*/ 	.word	0xffffffff


	//   ....[4]....
        /*0058*/ 	.word	0xffffffff


	//   ....[5]....
        /*005c*/ 	.word	0xffffffff


	//----- nvinfo : EIATTR_COOP_GROUP_INSTR_OFFSETS
	.align		4
.L_29:
        /*0060*/ 	.byte	0x04, 0x28
        /*0062*/ 	.short	(.L_31 - .L_30)


	//   ....[0]....
.L_30:
        /*0064*/ 	.word	0x00000060


	//   ....[1]....
        /*0068*/ 	.word	0x00000070


	//   ....[2]....
        /*006c*/ 	.word	0x00000130


	//   ....[3]....
        /*0070*/ 	.word	0x000002d0


	//   ....[4]....
        /*0074*/ 	.word	0x000007f0


	//   ....[5]....
        /*0078*/ 	.word	0x00001240


	//----- nvinfo : EIATTR_REG_RECONFIG
	.align		4
.L_31:
        /*007c*/ 	.byte	0x01, 0x54
	.zero		2


	//----- nvinfo : EIATTR_SYSCALL_OFFSETS
	.align		4
        /*0080*/ 	.byte	0x04, 0x46
        /*0082*/ 	.short	(.L_33 - .L_32)


	//   ....[0]....
.L_32:
        /*0084*/ 	.word	0x00001400


	//----- nvinfo : EIATTR_MBARRIER_INSTR_OFFSETS
	.align		4
.L_33:
        /*0088*/ 	.byte	0x04, 0x39
        /*008a*/ 	.short	(.L_35 - .L_34)


	//   ....[0]....
.L_34:
        /*008c*/ 	.word	0x00000230
        /*0090*/ 	.word	0x000000ff
        /*0094*/ 	.word	0x00000000
        /*0098*/ 	.short	0x0100
        /*009a*/ 	.byte	0x08
	.zero		1


	//   ....[1]....
        /*009c*/ 	.word	0x00000240
        /*00a0*/ 	.word	0x000000ff
        /*00a4*/ 	.word	0x00000020
        /*00a8*/ 	.short	0x0100
        /*00aa*/ 	.byte	0x08
	.zero		1


	//   ....[2]....
        /*00ac*/ 	.word	0x00000250
        /*00b0*/ 	.word	0x000000ff
        /*00b4*/ 	.word	0x00000008
        /*00b8*/ 	.short	0x0100
        /*00ba*/ 	.byte	0x08
	.zero		1


	//   ....[3]....
        /*00bc*/ 	.word	0x00000260
        /*00c0*/ 	.word	0x000000ff
        /*00c4*/ 	.word	0x00000028
        /*00c8*/ 	.short	0x0100
        /*00ca*/ 	.byte	0x08
	.zero		1


	//   ....[4]....
        /*00cc*/ 	.word	0x00000270
        /*00d0*/ 	.word	0x000000ff
        /*00d4*/ 	.word	0x00000010
        /*00d8*/ 	.short	0x0100
        /*00da*/ 	.byte	0x08
	.zero		1


	//   ....[5]....
        /*00dc*/ 	.word	0x00000280
        /*00e0*/ 	.word	0x000000ff
        /*00e4*/ 	.word	0x00000030
        /*00e8*/ 	.short	0x0100
        /*00ea*/ 	.byte	0x08
	.zero		1


	//   ....[6]....
        /*00ec*/ 	.word	0x00000290
        /*00f0*/ 	.word	0x000000ff
        /*00f4*/ 	.word	0x00000018
        /*00f8*/ 	.short	0x0100
        /*00fa*/ 	.byte	0x08
	.zero		1


	//   ....[7]....
        /*00fc*/ 	.word	0x000002a0
        /*0100*/ 	.word	0x000000ff
        /*0104*/ 	.word	0x00000038
        /*0108*/ 	.short	0x0100
        /*010a*/ 	.byte	0x08
	.zero		1


	//   ....[8]....
        /*010c*/ 	.word	0x000006f0
        /*0110*/ 	.word	0x000000ff
        /*0114*/ 	.word	0x00000050
        /*0118*/ 	.short	0x0100
        /*011a*/ 	.byte	0x06
	.zero		1


	//   ....[9]....
        /*011c*/ 	.word	0x00000780
        /*0120*/ 	.word	0x000000ff
        /*0124*/ 	.word	0x00000058
        /*0128*/ 	.short	0x0100
        /*012a*/ 	.byte	0x06
	.zero		1


	//   ....[10]....
        /*012c*/ 	.word	0x000014c0
        /*0130*/ 	.word	0x00000003
        /*0134*/ 	.word	0x00000000
        /*0138*/ 	.short	0x010a
        /*013a*/ 	.byte	0x3f
	.zero		1


	//   ....[11]....
        /*013c*/ 	.word	0x00001500
        /*0140*/ 	.word	0x00000003
        /*0144*/ 	.word	0x00000000
        /*0148*/ 	.short	0x010a
        /*014a*/ 	.byte	0x3f
	.zero		1


	//   ....[12]....
        /*014c*/ 	.word	0x00001a10
        /*0150*/ 	.word	0x00000005
        /*0154*/ 	.word	0x00000000
        /*0158*/ 	.short	0x010a
        /*015a*/ 	.byte	0x3f
	.zero		1


	//   ....[13]....
        /*015c*/ 	.word	0x00001a50
        /*0160*/ 	.word	0x00000005
        /*0164*/ 	.word	0x00000000
        /*0168*/ 	.short	0x010a
        /*016a*/ 	.byte	0x3f
	.zero		1


	//   ....[14]....
        /*016c*/ 	.word	0x00001df0
        /*0170*/ 	.word	0x00000005
        /*0174*/ 	.word	0x00000000
        /*0178*/ 	.short	0x0101
        /*017a*/ 	.byte	0x3f
	.zero		1


	//   ....[15]....
        /*017c*/ 	.word	0x00001fd0
        /*0180*/ 	.word	0x00000003
        /*0184*/ 	.word	0x00000000
        /*0188*/ 	.short	0x0101
        /*018a*/ 	.byte	0x3f
	.zero		1


	//   ....[16]....
        /*018c*/ 	.word	0x0000b4c0
        /*0190*/ 	.word	0x00000016
        /*0194*/ 	.word	0x00000020
        /*0198*/ 	.short	0x010a
        /*019a*/ 	.byte	0x3f
	.zero		1


	//   ....[17]....
        /*019c*/ 	.word	0x0000b8a0
        /*01a0*/ 	.word	0x00000004
        /*01a4*/ 	.word	0x00000058
        /*01a8*/ 	.short	0x0101
        /*01aa*/ 	.byte	0x3f
	.zero		1


	//   ....[18]....
        /*01ac*/ 	.word	0x0000bfb0
        /*01b0*/ 	.word	0x00000005
        /*01b4*/ 	.word	0x00000000
        /*01b8*/ 	.short	0x010a
        /*01ba*/ 	.byte	0x3f
	.zero		1


	//   ....[19]....
        /*01bc*/ 	.word	0x0000c030
        /*01c0*/ 	.word	0x00000007
        /*01c4*/ 	.word	0x00000000
        /*01c8*/ 	.short	0x010a
        /*01ca*/ 	.byte	0x3f
	.zero		1


	//   ....[20]....
        /*01cc*/ 	.word	0x0000c0c0
        /*01d0*/ 	.word	0x00000006
        /*01d4*/ 	.word	0x00000000
        /*01d8*/ 	.short	0x010a
        /*01da*/ 	.byte	0x3f
	.zero		1


	//   ....[21]....
        /*01dc*/ 	.word	0x0000c150
        /*01e0*/ 	.word	0x00000003
        /*01e4*/ 	.word	0x00000000
        /*01e8*/ 	.short	0x010a
        /*01ea*/ 	.byte	0x3f
	.zero		1


	//   ....[22]....
        /*01ec*/ 	.word	0x0000c1b0
        /*01f0*/ 	.word	0x00000003
        /*01f4*/ 	.word	0x00000000
        /*01f8*/ 	.short	0x010a
        /*01fa*/ 	.byte	0x3f
	.zero		1


	//   ....[23]....
        /*01fc*/ 	.word	0x0000c200
        /*0200*/ 	.word	0x00000005
        /*0204*/ 	.word	0x00000000
        /*0208*/ 	.short	0x010a
        /*020a*/ 	.byte	0x3f
	.zero		1


	//   ....[24]....
        /*020c*/ 	.word	0x0000c2d0
        /*0210*/ 	.word	0x00000016
        /*0214*/ 	.word	0x00000020
        /*0218*/ 	.short	0x010a
        /*021a*/ 	.byte	0x3f
	.zero		1


	//   ....[25]....
        /*021c*/ 	.word	0x0000c3a0
        /*0220*/ 	.word	0x00000005
        /*0224*/ 	.word	0x00000000
        /*0228*/ 	.short	0x010a
        /*022a*/ 	.byte	0x3f
	.zero		1


	//   ....[26]....
        /*022c*/ 	.word	0x0000c3f0
        /*0230*/ 	.word	0x00000007
        /*0234*/ 	.word	0x00000000
        /*0238*/ 	.short	0x010a
        /*023a*/ 	.byte	0x3f
	.zero		1


	//   ....[27]....
        /*023c*/ 	.word	0x0000c440
        /*0240*/ 	.word	0x00000006
        /*0244*/ 	.word	0x00000000
        /*0248*/ 	.short	0x010a
        /*024a*/ 	.byte	0x3f
	.zero		1


	//----- nvinfo : EIATTR_NUM_MBARRIERS
	.align		4
.L_35:
        /*024c*/ 	.byte	0x03, 0x38
        /*024e*/ 	.short	0x000a


	//----- nvinfo : EIATTR_EXIT_INSTR_OFFSETS
	.align		4
        /*0250*/ 	.byte	0x04, 0x1c
        /*0252*/ 	.short	(.L_37 - .L_36)


	//   ....[0]....
.L_36:
        /*0254*/ 	.word	0x00000950


	//   ....[1]....
        /*0258*/ 	.word	0x00001170


	//   ....[2]....
        /*025c*/ 	.word	0x0000aaf0


	//   ....[3]....
        /*0260*/ 	.word	0x0000b050


	//   ....[4]....
        /*0264*/ 	.word	0x0000c1a0


	//----- nvinfo : EIATTR_MAX_THREADS
	.align		4
.L_37:
        /*0268*/ 	.byte	0x04, 0x05
        /*026a*/ 	.short	(.L_39 - .L_38)
.L_38:
        /*026c*/ 	.word	0x00000180
        /*0270*/ 	.word	0x00000001
        /*0274*/ 	.word	0x00000001


	//----- nvinfo : EIATTR_CRS_STACK_SIZE
	.align		4
.L_39:
        /*0278*/ 	.byte	0x04, 0x1e
        /*027a*/ 	.short	(.L_41 - .L_40)
.L_40:
        /*027c*/ 	.word	0x00000000


	//----- nvinfo : EIATTR_CBANK_PARAM_SIZE
	.align		4
.L_41:
        /*0280*/ 	.byte	0x03, 0x19
        /*0282*/ 	.short	0x0470


	//----- nvinfo : EIATTR_PARAM_CBANK
	.align		4
        /*0284*/ 	.byte	0x04, 0x0a
        /*0286*/ 	.short	(.L_43 - .L_42)
	.align		4
.L_42:
        /*0288*/ 	.word	index@(.nv.constant0._ZN7cutlass13device_kernelINS_4gemm6kernel13GemmUniversalIN4cute5tupleIJiiiiEEENS1_10collective13CollectiveMmaINS1_34MainloopSm90TmaGmmaWarpSpecializedILi4ENS5_IJNS4_1CILi2EEESB_NSA_ILi1EEEEEENS1_35KernelTmaWarpSpecializedCooperativeEEENS5_IJNSA_ILi256EEENSA_ILi128EEENSA_ILi32EEEEEENS_10tfloat32_tENS5_IJlSC_lEEESK_SL_NS4_8TiledMMAINS4_8MMA_AtomIJNS4_4SM904GMMA30MMA_64x128x8_F32TF32TF32_SS_TNILNSP_7ScaleInE1ELSR_1EEEEEENS4_6LayoutINS5_IJSB_SC_SC_EEENS5_IJSC_NSA_ILi0EEESW_EEEEENS5_IJNS4_10UnderscoreESZ_SZ_EEEEENS4_23SM90_TMA_LOAD_MULTICASTENS4_14ComposedLayoutINS4_7SwizzleILi3ELi4ELi3EEENS4_18smem_ptr_flag_bitsILi32EEENSU_INS5_IJNSA_ILi8EEESI_EEENS5_IJSI_SC_EEEEEEEvNS4_8identityES12_S1C_vS1D_EENS_8epilogue10collective6detail29Sm90TmaWarpSpecializedAdapterINS1G_15DefaultEpilogueISK_SL_SL_NS1F_6thread17LinearCombinationISK_Li1EffLNS1K_9ScaleType4KindE0ELNS_15FloatRoundStyleE2ESK_EENS1_15EpilogueDefaultEEEEEvvEEEEvNT_6ParamsE)
        /*028c*/ 	.short	0x0210
        /*028e*/ 	.short	0x0470


	//----- nvinfo : EIATTR_SW_WAR
	.align		4
.L_43:
        /*0290*/ 	.byte	0x04, 0x36
        /*0292*/ 	.short	(.L_45 - .L_44)
.L_44:
        /*0294*/ 	.word	0x00000008
.L_45:


//--------------------- .nv.callgraph             --------------------------
	.section	.nv.callgraph,"",@"SHT_CUDA_CALLGRAPH"
	.align	4
	.sectionentsize	8
	.align		4
        /*0000*/ 	.word	0x00000000
	.align		4
        /*0004*/ 	.word	0xffffffff
	.align		4
        /*0008*/ 	.word	index@(_ZN7cutlass13device_kernelINS_4gemm6kernel13GemmUniversalIN4cute5tupleIJiiiiEEENS1_10collective13CollectiveMmaINS1_34MainloopSm90TmaGmmaWarpSpecializedILi4ENS5_IJNS4_1CILi2EEESB_NSA_ILi1EEEEEENS1_35KernelTmaWarpSpecializedCooperativeEEENS5_IJNSA_ILi256EEENSA_ILi128EEENSA_ILi32EEEEEENS_10tfloat32_tENS5_IJlSC_lEEESK_SL_NS4_8TiledMMAINS4_8MMA_AtomIJNS4_4SM904GMMA30MMA_64x128x8_F32TF32TF32_SS_TNILNSP_7ScaleInE1ELSR_1EEEEEENS4_6LayoutINS5_IJSB_SC_SC_EEENS5_IJSC_NSA_ILi0EEESW_EEEEENS5_IJNS4_10UnderscoreESZ_SZ_EEEEENS4_23SM90_TMA_LOAD_MULTICASTENS4_14ComposedLayoutINS4_7SwizzleILi3ELi4ELi3EEENS4_18smem_ptr_flag_bitsILi32EEENSU_INS5_IJNSA_ILi8EEESI_EEENS5_IJSI_SC_EEEEEEEvNS4_8identityES12_S1C_vS1D_EENS_8epilogue10collective6detail29Sm90TmaWarpSpecializedAdapterINS1G_15DefaultEpilogueISK_SL_SL_NS1F_6thread17LinearCombinationISK_Li1EffLNS1K_9ScaleType4KindE0ELNS_15FloatRoundStyleE2ESK_EENS1_15EpilogueDefaultEEEEEvvEEEEvNT_6ParamsE)
	.align		4
        /*000c*/ 	.word	index@(__assertfail)
	.align		4
        /*0010*/ 	.word	0x00000000
	.align		4
        /*0014*/ 	.word	0xfffffffe
	.align		4
        /*0018*/ 	.word	0x00000000
	.align		4
        /*001c*/ 	.word	0xfffffffd
	.align		4
        /*0020*/ 	.word	0x00000000
	.align		4
        /*0024*/ 	.word	0xfffffffc


//--------------------- .nv.constant4             --------------------------
	.section	.nv.constant4,"a",@progbits
	.align	8
	.align		8
.nv.constant4:
        /*0000*/ 	.dword	__assertfail
	.align		8
        /*0008*/ 	.dword	__unnamed_1
	.align		8
        /*0010*/ 	.dword	_ZN39_INTERNAL_a8e35982_4_k_cu_29690ea4_71614cuda3std3__45__cpo5beginE
	.align		8
        /*0018*/ 	.dword	_ZN39_INTERNAL_a8e35982_4_k_cu_29690ea4_71614cuda3std3__45__cpo3endE
	.align		8
        /*0020*/ 	.dword	_ZN39_INTERNAL_a8e35982_4_k_cu_29690ea4_71614cuda3std3__45__cpo6cbeginE
	.align		8
        /*0028*/ 	.dword	_ZN39_INTERNAL_a8e35982_4_k_cu_29690ea4_71614cuda3std3__45__cpo4cendE
	.align		8
        /*0030*/ 	.dword	_ZN39_INTERNAL_a8e35982_4_k_cu_29690ea4_71614cuda3std3__441_GLOBAL__N__a8e35982_4_k_cu_29690ea4_71616ignoreE
	.align		8
        /*0038*/ 	.dword	_ZN39_INTERNAL_a8e35982_4_k_cu_29690ea4_71614cuda3std3__419piecewise_constructE
	.align		8
        /*0040*/ 	.dword	_ZN39_INTERNAL_a8e35982_4_k_cu_29690ea4_71614cuda3std3__48in_placeE
	.align		8
        /*0048*/ 	.dword	_ZN39_INTERNAL_a8e35982_4_k_cu_29690ea4_71614cuda3std6ranges3__45__cpo4swapE
	.align		8
        /*0050*/ 	.dword	_ZN39_INTERNAL_a8e35982_4_k_cu_29690ea4_71614cuda3std6ranges3__45__cpo9iter_moveE
	.align		8
        /*0058*/ 	.dword	_ZN39_INTERNAL_a8e35982_4_k_cu_29690ea4_71614cute7productE
	.align		8
        /*0060*/ 	.dword	_ZN39_INTERNAL_a8e35982_4_k_cu_29690ea4_71614cute1_E
	.align		8
        /*0068*/ 	.dword	$str$22
	.align		8
        /*0070*/ 	.dword	$str$23


//--------------------- .text._ZN7cutlass13device_kernelINS_4gemm6kernel13GemmUniversalIN4cute5tupleIJiiiiEEENS1_10collective13CollectiveMmaINS1_34MainloopSm90TmaGmmaWarpSpecializedILi4ENS5_IJNS4_1CILi2EEESB_NSA_ILi1EEEEEENS1_35KernelTmaWarpSpecializedCooperativeEEENS5_IJNSA_ILi256EEENSA_ILi128EEENSA_ILi32EEEEEENS_10tfloat32_tENS5_IJlSC_lEEESK_SL_NS4_8TiledMMAINS4_8MMA_AtomIJNS4_4SM904GMMA30MMA_64x128x8_F32TF32TF32_SS_TNILNSP_7ScaleInE1ELSR_1EEEEEENS4_6LayoutINS5_IJSB_SC_SC_EEENS5_IJSC_NSA_ILi0EEESW_EEEEENS5_IJNS4_10UnderscoreESZ_SZ_EEEEENS4_23SM90_TMA_LOAD_MULTICASTENS4_14ComposedLayoutINS4_7SwizzleILi3ELi4ELi3EEENS4_18smem_ptr_flag_bitsILi32EEENSU_INS5_IJNSA_ILi8EEESI_EEENS5_IJSI_SC_EEEEEEEvNS4_8identityES12_S1C_vS1D_EENS_8epilogue10collective6detail29Sm90TmaWarpSpecializedAdapterINS1G_15DefaultEpilogueISK_SL_SL_NS1F_6thread17LinearCombinationISK_Li1EffLNS1K_9ScaleType4KindE0ELNS_15FloatRoundStyleE2ESK_EENS1_15EpilogueDefaultEEEEEvvEEEEvNT_6ParamsE --------------------------
	.section	.text._ZN7cutlass13device_kernelINS_4gemm6kernel13GemmUniversalIN4cute5tupleIJiiiiEEENS1_10collective13CollectiveMmaINS1_34MainloopSm90TmaGmmaWarpSpecializedILi4ENS5_IJNS4_1CILi2EEESB_NSA_ILi1EEEEEENS1_35KernelTmaWarpSpecializedCooperativeEEENS5_IJNSA_ILi256EEENSA_ILi128EEENSA_ILi32EEEEEENS_10tfloat32_tENS5_IJlSC_lEEESK_SL_NS4_8TiledMMAINS4_8MMA_AtomIJNS4_4SM904GMMA30MMA_64x128x8_F32TF32TF32_SS_TNILNSP_7ScaleInE1ELSR_1EEEEEENS4_6LayoutINS5_IJSB_SC_SC_EEENS5_IJSC_NSA_ILi0EEESW_EEEEENS5_IJNS4_10UnderscoreESZ_SZ_EEEEENS4_23SM90_TMA_LOAD_MULTICASTENS4_14ComposedLayoutINS4_7SwizzleILi3ELi4ELi3EEENS4_18smem_ptr_flag_bitsILi32EEENSU_INS5_IJNSA_ILi8EEESI_EEENS5_IJSI_SC_EEEEEEEvNS4_8identityES12_S1C_vS1D_EENS_8epilogue10collective6detail29Sm90TmaWarpSpecializedAdapterINS1G_15DefaultEpilogueISK_SL_SL_NS1F_6thread17LinearCombinationISK_Li1EffLNS1K_9ScaleType4KindE0ELNS_15FloatRoundStyleE2ESK_EENS1_15EpilogueDefaultEEEEEvvEEEEvNT_6ParamsE,"ax",@progbits
	.align	128
.text._ZN7cutlass13device_kernelINS_4gemm6kernel13GemmUniversalIN4cute5tupleIJiiiiEEENS1_10collective13CollectiveMmaINS1_34MainloopSm90TmaGmmaWarpSpecializedILi4ENS5_IJNS4_1CILi2EEESB_NSA_ILi1EEEEEENS1_35KernelTmaWarpSpecializedCooperativeEEENS5_IJNSA_ILi256EEENSA_ILi128EEENSA_ILi32EEEEEENS_10tfloat32_tENS5_IJlSC_lEEESK_SL_NS4_8TiledMMAINS4_8MMA_AtomIJNS4_4SM904GMMA30MMA_64x128x8_F32TF32TF32_SS_TNILNSP_7ScaleInE1ELSR_1EEEEEENS4_6LayoutINS5_IJSB_SC_SC_EEENS5_IJSC_NSA_ILi0EEESW_EEEEENS5_IJNS4_10UnderscoreESZ_SZ_EEEEENS4_23SM90_TMA_LOAD_MULTICASTENS4_14ComposedLayoutINS4_7SwizzleILi3ELi4ELi3EEENS4_18smem_ptr_flag_bitsILi32EEENSU_INS5_IJNSA_ILi8EEESI_EEENS5_IJSI_SC_EEEEEEEvNS4_8identityES12_S1C_vS1D_EENS_8epilogue10collective6detail29Sm90TmaWarpSpecializedAdapterINS1G_15DefaultEpilogueISK_SL_SL_NS1F_6thread17LinearCombinationISK_Li1EffLNS1K_9ScaleType4KindE0ELNS_15FloatRoundStyleE2ESK_EENS1_15EpilogueDefaultEEEEEvvEEEEvNT_6ParamsE:
        .type           _ZN7cutlass13device_kernelINS_4gemm6kernel13GemmUniversalIN4cute5tupleIJiiiiEEENS1_10collective13CollectiveMmaINS1_34MainloopSm90TmaGmmaWarpSpecializedILi4ENS5_IJNS4_1CILi2EEESB_NSA_ILi1EEEEEENS1_35KernelTmaWarpSpecializedCooperativeEEENS5_IJNSA_ILi256EEENSA_ILi128EEENSA_ILi32EEEEEENS_10tfloat32_tENS5_IJlSC_lEEESK_SL_NS4_8TiledMMAINS4_8MMA_AtomIJNS4_4SM904GMMA30MMA_64x128x8_F32TF32TF32_SS_TNILNSP_7ScaleInE1ELSR_1EEEEEENS4_6LayoutINS5_IJSB_SC_SC_EEENS5_IJSC_NSA_ILi0EEESW_EEEEENS5_IJNS4_10UnderscoreESZ_SZ_EEEEENS4_23SM90_TMA_LOAD_MULTICASTENS4_14ComposedLayoutINS4_7SwizzleILi3ELi4ELi3EEENS4_18smem_ptr_flag_bitsILi32EEENSU_INS5_IJNSA_ILi8EEESI_EEENS5_IJSI_SC_EEEEEEEvNS4_8identityES12_S1C_vS1D_EENS_8epilogue10collective6detail29Sm90TmaWarpSpecializedAdapterINS1G_15DefaultEpilogueISK_SL_SL_NS1F_6thread17LinearCombinationISK_Li1EffLNS1K_9ScaleType4KindE0ELNS_15FloatRoundStyleE2ESK_EENS1_15EpilogueDefaultEEEEEvvEEEEvNT_6ParamsE,@function
        .size           _ZN7cutlass13device_kernelINS_4gemm6kernel13GemmUniversalIN4cute5tupleIJiiiiEEENS1_10collective13CollectiveMmaINS1_34MainloopSm90TmaGmmaWarpSpecializedILi4ENS5_IJNS4_1CILi2EEESB_NSA_ILi1EEEEEENS1_35KernelTmaWarpSpecializedCooperativeEEENS5_IJNSA_ILi256EEENSA_ILi128EEENSA_ILi32EEEEEENS_10tfloat32_tENS5_IJlSC_lEEESK_SL_NS4_8TiledMMAINS4_8MMA_AtomIJNS4_4SM904GMMA30MMA_64x128x8_F32TF32TF32_SS_TNILNSP_7ScaleInE1ELSR_1EEEEEENS4_6LayoutINS5_IJSB_SC_SC_EEENS5_IJSC_NSA_ILi0EEESW_EEEEENS5_IJNS4_10UnderscoreESZ_SZ_EEEEENS4_23SM90_TMA_LOAD_MULTICASTENS4_14ComposedLayoutINS4_7SwizzleILi3ELi4ELi3EEENS4_18smem_ptr_flag_bitsILi32EEENSU_INS5_IJNSA_ILi8EEESI_EEENS5_IJSI_SC_EEEEEEEvNS4_8identityES12_S1C_vS1D_EENS_8epilogue10collective6detail29Sm90TmaWarpSpecializedAdapterINS1G_15DefaultEpilogueISK_SL_SL_NS1F_6thread17LinearCombinationISK_Li1EffLNS1K_9ScaleType4KindE0ELNS_15FloatRoundStyleE2ESK_EENS1_15EpilogueDefaultEEEEEvvEEEEvNT_6ParamsE,(.L_x_323 - _ZN7cutlass13device_kernelINS_4gemm6kernel13GemmUniversalIN4cute5tupleIJiiiiEEENS1_10collective13CollectiveMmaINS1_34MainloopSm90TmaGmmaWarpSpecializedILi4ENS5_IJNS4_1CILi2EEESB_NSA_ILi1EEEEEENS1_35KernelTmaWarpSpecializedCooperativeEEENS5_IJNSA_ILi256EEENSA_ILi128EEENSA_ILi32EEEEEENS_10tfloat32_tENS5_IJlSC_lEEESK_SL_NS4_8TiledMMAINS4_8MMA_AtomIJNS4_4SM904GMMA30MMA_64x128x8_F32TF32TF32_SS_TNILNSP_7ScaleInE1ELSR_1EEEEEENS4_6LayoutINS5_IJSB_SC_SC_EEENS5_IJSC_NSA_ILi0EEESW_EEEEENS5_IJNS4_10UnderscoreESZ_SZ_EEEEENS4_23SM90_TMA_LOAD_MULTICASTENS4_14ComposedLayoutINS4_7SwizzleILi3ELi4ELi3EEENS4_18smem_ptr_flag_bitsILi32EEENSU_INS5_IJNSA_ILi8EEESI_EEENS5_IJSI_SC_EEEEEEEvNS4_8identityES12_S1C_vS1D_EENS_8epilogue10collective6detail29Sm90TmaWarpSpecializedAdapterINS1G_15DefaultEpilogueISK_SL_SL_NS1F_6thread17LinearCombinationISK_Li1EffLNS1K_9ScaleType4KindE0ELNS_15FloatRoundStyleE2ESK_EENS1_15EpilogueDefaultEEEEEvvEEEEvNT_6ParamsE)
        .other          _ZN7cutlass13device_kernelINS_4gemm6kernel13GemmUniversalIN4cute5tupleIJiiiiEEENS1_10collective13CollectiveMmaINS1_34MainloopSm90TmaGmmaWarpSpecializedILi4ENS5_IJNS4_1CILi2EEESB_NSA_ILi1EEEEEENS1_35KernelTmaWarpSpecializedCooperativeEEENS5_IJNSA_ILi256EEENSA_ILi128EEENSA_ILi32EEEEEENS_10tfloat32_tENS5_IJlSC_lEEESK_SL_NS4_8TiledMMAINS4_8MMA_AtomIJNS4_4SM904GMMA30MMA_64x128x8_F32TF32TF32_SS_TNILNSP_7ScaleInE1ELSR_1EEEEEENS4_6LayoutINS5_IJSB_SC_SC_EEENS5_IJSC_NSA_ILi0EEESW_EEEEENS5_IJNS4_10UnderscoreESZ_SZ_EEEEENS4_23SM90_TMA_LOAD_MULTICASTENS4_14ComposedLayoutINS4_7SwizzleILi3ELi4ELi3EEENS4_18smem_ptr_flag_bitsILi32EEENSU_INS5_IJNSA_ILi8EEESI_EEENS5_IJSI_SC_EEEEEEEvNS4_8identityES12_S1C_vS1D_EENS_8epilogue10collective6detail29Sm90TmaWarpSpecializedAdapterINS1G_15DefaultEpilogueISK_SL_SL_NS1F_6thread17LinearCombinationISK_Li1EffLNS1K_9ScaleType4KindE0ELNS_15FloatRoundStyleE2ESK_EENS1_15EpilogueDefaultEEEEEvvEEEEvNT_6ParamsE,@"STO_CUDA_ENTRY STV_DEFAULT"
_ZN7cutlass13device_kernelINS_4gemm6kernel13GemmUniversalIN4cute5tupleIJiiiiEEENS1_10collective13CollectiveMmaINS1_34MainloopSm90TmaGmmaWarpSpecializedILi4ENS5_IJNS4_1CILi2EEESB_NSA_ILi1EEEEEENS1_35KernelTmaWarpSpecializedCooperativeEEENS5_IJNSA_ILi256EEENSA_ILi128EEENSA_ILi32EEEEEENS_10tfloat32_tENS5_IJlSC_lEEESK_SL_NS4_8TiledMMAINS4_8MMA_AtomIJNS4_4SM904GMMA30MMA_64x128x8_F32TF32TF32_SS_TNILNSP_7ScaleInE1ELSR_1EEEEEENS4_6LayoutINS5_IJSB_SC_SC_EEENS5_IJSC_NSA_ILi0EEESW_EEEEENS5_IJNS4_10UnderscoreESZ_SZ_EEEEENS4_23SM90_TMA_LOAD_MULTICASTENS4_14ComposedLayoutINS4_7SwizzleILi3ELi4ELi3EEENS4_18smem_ptr_flag_bitsILi32EEENSU_INS5_IJNSA_ILi8EEESI_EEENS5_IJSI_SC_EEEEEEEvNS4_8identityES12_S1C_vS1D_EENS_8epilogue10collective6detail29Sm90TmaWarpSpecializedAdapterINS1G_15DefaultEpilogueISK_SL_SL_NS1F_6thread17LinearCombinationISK_Li1EffLNS1K_9ScaleType4KindE0ELNS_15FloatRoundStyleE2ESK_EENS1_15EpilogueDefaultEEEEEvvEEEEvNT_6ParamsE:
[----:B------:R-:W0:Y:S01]  /*0000*/  LDC R1, c[0x0][0x28] ;  /* 0x00000a00ff017b82 */ /* 0x000e220000000800 */
[----:B------:R-:W1:Y:S01]  /*0010*/  S2R R18, SR_TID.X ;  /* 0x0000000000127919 */ /* 0x000e620000002100 */
[----:B------:R-:W-:Y:S01]  /*0020*/  ELECT P0, URZ, PT ;  /* 0x00000000003f782f */ /* 0x000fe20003800000 */
[----:B------:R-:W-:Y:S01]  /*0030*/  BSSY B0, `(.L_x_0) ;  /* 0x000000f000007945 */ /* 0x000fe20003800000 */
[--C-:B-1----:R-:W-:Y:S02]  /*0040*/  SHF.R.U32.HI R0, RZ, 0x5, R18.reuse ;  /* 0x00000005ff007819 */ /* 0x102fe40000011612 */
[----:B------:R-:W-:-:S03]  /*0050*/  SHF.R.U32.HI R3, RZ, 0x7, R18 ;  /* 0x00000007ff037819 */ /* 0x000fc60000011612 */
[----:B------:R-:W1:Y:S04]  /*0060*/  SHFL.IDX PT, R2, R0, RZ, 0x1f ;  /* 0x00001fff00027589 */ /* 0x000e6800000e0000 */
[----:B------:R2:W3:Y:S01]  /*0070*/  SHFL.IDX PT, R5, R3, RZ, 0x1f ;  /* 0x00001fff03057589 */ /* 0x0004e200000e0000 */
[----:B-1----:R-:W-:-:S13]  /*0080*/  ISETP.NE.OR P0, PT, R2, RZ, !P0 ;  /* 0x000000ff0200720c */ /* 0x002fda0004705670 */
[----:B0-23--:R-:W-:Y:S05]  /*0090*/  @P0 BRA `(.L_x_1) ;  /* 0x0000000000200947 */ /* 0x00dfea0003800000 */
[----:B------:R-:W-:Y:S02]  /*00a0*/  ULDC.64 UR4, c[0x0][0x198] ;  /* 0x0000660000047ab9 */ /* 0x000fe40000000a00 */
[----:B------:R-:W-:Y:S02]  /*00b0*/  UIADD3 UR6, UP0, UR4, 0xf0, URZ ;  /* 0x000000f004067890 */ /* 0x000fe4000ff1e03f */
[----:B------:R-:W-:Y:S02]  /*00c0*/  UIADD3 UR4, UP1, UR4, 0x1f0, URZ ;  /* 0x000001f004047890 */ /* 0x000fe4000ff3e03f */
[----:B------:R-:W-:Y:S02]  /*00d0*/  UIADD3.X UR7, URZ, UR5, URZ, UP0, !UPT ;  /* 0x000000053f077290 */ /* 0x000fe400087fe43f */
[----:B------:R-:W-:-:S07]  /*00e0*/  UIADD3.X UR5, URZ, UR5, URZ, UP1, !UPT ;  /* 0x000000053f057290 */ /* 0x000fce0008ffe43f */
[----:B------:R0:W-:Y:S02]  /*00f0*/  UTMACCTL.PF [UR6] ;  /* 0x00000000060079b9 */ /* 0x0001e40008040000 */
[----:B------:R0:W-:Y:S02]  /*0100*/  UTMACCTL.PF [UR4] ;  /* 0x00000000040079b9 */ /* 0x0001e40008040000 */
[----:B0-----:R-:W-:Y:S01]  /*0110*/  NOP ;  /* 0x0000000000007918 */ /* 0x001fe20000000000 */
.L_x_1:
[----:B------:R-:W-:Y:S05]  /*0120*/  BSYNC B0 ;  /* 0x0000000000007941 */ /* 0x000fea0003800000 */
.L_x_0:
[----:B------:R-:W0:Y:S02]  /*0130*/  SHFL.IDX PT, R3, R0, RZ, 0x1f ;  /* 0x00001fff00037589 */ /* 0x000e2400000e0000 */
[----:B0-----:R-:W-:-:S13]  /*0140*/  ISETP.NE.AND P0, PT, R3, RZ, PT ;  /* 0x000000ff0300720c */ /* 0x001fda0003f05270 */
[----:B------:R-:W-:Y:S05]  /*0150*/  @P0 BRA `(.L_x_2) ;  /* 0x0000000000580947 */ /* 0x000fea0003800000 */
[----:B------:R-:W0:Y:S01]  /*0160*/  S2UR UR8, SR_CgaCtaId ;  /* 0x00000000000879c3 */ /* 0x000e220000008800 */
[----:B------:R-:W-:Y:S01]  /*0170*/  UMOV UR4, 0x400 ;  /* 0x0000040000047882 */ /* 0x000fe20000000000 */
[----:B------:R-:W-:Y:S01]  /*0180*/  UMOV UR5, 0x1 ;  /* 0x0000000100057882 */ /* 0x000fe20000000000 */
[----:B------:R-:W-:Y:S01]  /*0190*/  UMOV UR6, 0x6 ;  /* 0x0000000600067882 */ /* 0x000fe20000000000 */
[----:B------:R-:W-:Y:S01]  /*01a0*/  ELECT P0, URZ, PT ;  /* 0x00000000003f782f */ /* 0x000fe20003800000 */
[----:B------:R-:W-:-:S04]  /*01b0*/  UIADD3 UR6, -UR6, 0x100000, URZ ;  /* 0x0010000006067890 */ /* 0x000fc8000fffe13f */
[----:B------:R-:W-:Y:S02]  /*01c0*/  USHF.L.U32 UR7, UR6, 0xb, URZ ;  /* 0x0000000b06077899 */ /* 0x000fe4000800063f */
[----:B------:R-:W-:Y:S02]  /*01d0*/  USHF.L.U32 UR6, UR6, 0x1, URZ ;  /* 0x0000000106067899 */ /* 0x000fe4000800063f */
[----:B0-----:R-:W-:Y:S02]  /*01e0*/  ULEA UR8, UR8, UR4, 0x18 ;  /* 0x0000000408087291 */ /* 0x001fe4000f8ec03f */
[----:B------:R-:W-:-:S04]  /*01f0*/  UIADD3 UR4, -UR5, 0x100000, URZ ;  /* 0x0010000005047890 */ /* 0x000fc8000fffe13f */
[----:B------:R-:W-:Y:S02]  /*0200*/  USHF.L.U32 UR5, UR4, 0xb, URZ ;  /* 0x0000000b04057899 */ /* 0x000fe4000800063f */
[----:B------:R-:W-:Y:S01]  /*0210*/  USHF.L.U32 UR4, UR4, 0x1, URZ ;  /* 0x0000000104047899 */ /* 0x000fe2000800063f */
[----:B------:R-:W0:Y:S11]  /*0220*/  FENCE.VIEW.ASYNC.S ;  /* 0x00000000000073c6 */ /* 0x000e360000000000 */
[----:B0-----:R0:W1:Y:S01]  /*0230*/  SYNCS.EXCH.64 URZ, [UR8], UR4 ;  /* 0x00000004083f75b2 */ /* 0x0010620008000100 */
[----:B------:R0:W2:Y:S01]  /*0240*/  SYNCS.EXCH.64 URZ, [UR8+0x20], UR6 ;  /* 0x00002006083f75b2 */ /* 0x0000a20008000100 */
[----:B------:R0:W3:Y:S01]  /*0250*/  SYNCS.EXCH.64 URZ, [UR8+0x8], UR4 ;  /* 0x00000804083f75b2 */ /* 0x0000e20008000100 */
[----:B------:R0:W4:Y:S01]  /*0260*/  SYNCS.EXCH.64 URZ, [UR8+0x28], UR6 ;  /* 0x00002806083f75b2 */ /* 0x0001220008000100 */
[----:B------:R0:W0:Y:S01]  /*0270*/  SYNCS.EXCH.64 URZ, [UR8+0x10], UR4 ;  /* 0x00001004083f75b2 */ /* 0x0000220008000100 */
[----:B------:R0:W0:Y:S01]  /*0280*/  SYNCS.EXCH.64 URZ, [UR8+0x30], UR6 ;  /* 0x00003006083f75b2 */ /* 0x0000220008000100 */
[----:B------:R0:W0:Y:S01]  /*0290*/  SYNCS.EXCH.64 URZ, [UR8+0x18], UR4 ;  /* 0x00001804083f75b2 */ /* 0x0000220008000100 */
[----:B------:R0:W0:Y:S01]  /*02a0*/  SYNCS.EXCH.64 URZ, [UR8+0x38], UR6 ;  /* 0x00003806083f75b2 */ /* 0x0000220008000100 */
[----:B------:R-:W-:Y:S01]  /*02b0*/  NOP ;  /* 0x0000000000007918 */ /* 0x000fe20000000000 */
.L_x_2:
[----:B------:R-:W-:Y:S01]  /*02c0*/  SHF.R.S32.HI R7, RZ, 0x1f, R18 ;  /* 0x0000001fff077819 */ /* 0x000fe20000011412 */
[----:B------:R-:W5:Y:S01]  /*02d0*/  SHFL.IDX PT, R0, R0, RZ, 0x1f ;  /* 0x00001fff00007589 */ /* 0x000f6200000e0000 */
[----:B0-----:R-:W0:Y:S01]  /*02e0*/  S2UR UR8, SR_CTAID.X ;  /* 0x00000000000879c3 */ /* 0x001e220000002500 */
[----:B------:R-:W-:Y:S02]  /*02f0*/  ELECT P0, URZ, PT ;  /* 0x00000000003f782f */ /* 0x000fe40003800000 */
[----:B------:R-:W-:Y:S01]  /*0300*/  LEA.HI R7, R7, R18, RZ, 0x7 ;  /* 0x0000001207077211 */ /* 0x000fe200078f38ff */
[----:B------:R-:W1:Y:S01]  /*0310*/  S2R R4, SR_CTAID.Y ;  /* 0x0000000000047919 */ /* 0x000e620000002600 */
[----:B------:R-:W-:Y:S01]  /*0320*/  SHF.R.S32.HI R8, RZ, 0x1f, R3 ;  /* 0x0000001fff087819 */ /* 0x000fe20000011403 */
[----:B------:R-:W-:Y:S01]  /*0330*/  ULDC UR4, c[0x0][0x150] ;  /* 0x0000540000047ab9 */ /* 0x000fe20000000800 */
[----:B------:R-:W-:Y:S01]  /*0340*/  LOP3.LUT R7, R7, 0xffffff80, RZ, 0xc0, !PT ;  /* 0xffffff8007077812 */ /* 0x000fe200078ec0ff */
[----:B------:R-:W-:Y:S01]  /*0350*/  NOP ;  /* 0x0000000000007918 */ /* 0x000fe20000000000 */
[----:B------:R-:W-:Y:S01]  /*0360*/  LEA.HI R8, R8, R3, RZ, 0x2 ;  /* 0x0000000308087211 */ /* 0x000fe200078f10ff */
[----:B------:R-:W2:Y:S01]  /*0370*/  LDC R10, c[0x0][0x144] ;  /* 0x00005100ff0a7b82 */ /* 0x000ea20000000800 */
[----:B------:R-:W-:Y:S01]  /*0380*/  NOP ;  /* 0x0000000000007918 */ /* 0x000fe20000000000 */
[----:B------:R-:W-:Y:S01]  /*0390*/  IMAD.IADD R6, R18, 0x1, -R7 ;  /* 0x0000000112067824 */ /* 0x000fe200078e0a07 */
[----:B------:R-:W-:Y:S01]  /*03a0*/  LOP3.LUT R8, R8, 0x3ffffffc, RZ, 0xc0, !PT ;  /* 0x3ffffffc08087812 */ /* 0x000fe200078ec0ff */
[----:B------:R-:W-:Y:S01]  /*03b0*/  IMAD.MOV.U32 R22, RZ, RZ, 0x1 ;  /* 0x00000001ff167424 */ /* 0x000fe200078e00ff */
[----:B------:R-:W-:-:S02]  /*03c0*/  ISETP.NE.AND P3, PT, R5, RZ, PT ;  /* 0x000000ff0500720c */ /* 0x000fc40003f65270 */
[----:B------:R-:W-:Y:S01]  /*03d0*/  SHF.R.S32.HI R7, RZ, 0x1f, R6 ;  /* 0x0000001fff077819 */ /* 0x000fe20000011406 */
[----:B------:R-:W-:Y:S01]  /*03e0*/  IMAD.IADD R8, R3, 0x1, -R8 ;  /* 0x0000000103087824 */ /* 0x000fe200078e0a08 */
[----:B------:R-:W3:Y:S02]  /*03f0*/  LDC R13, c[0x0][0x140] ;  /* 0x00005000ff0d7b82 */ /* 0x000ee40000000800 */
[----:B------:R-:W-:Y:S02]  /*0400*/  LEA.HI R7, R7, R6, RZ, 0x3 ;  /* 0x0000000607077211 */ /* 0x000fe400078f18ff */
[----:B-----5:R-:W-:Y:S02]  /*0410*/  ISETP.NE.OR P0, PT, R0, RZ, !P0 ;  /* 0x000000ff0000720c */ /* 0x020fe40004705670 */
[--C-:B------:R-:W-:Y:S02]  /*0420*/  SHF.R.S32.HI R0, RZ, 0x3, R7.reuse ;  /* 0x00000003ff007819 */ /* 0x100fe40000011407 */
[----:B------:R-:W-:-:S02]  /*0430*/  SHF.R.S32.HI R7, RZ, 0x1f, R7 ;  /* 0x0000001fff077819 */ /* 0x000fc40000011407 */
[----:B0-----:R-:W-:Y:S02]  /*0440*/  I2FP.F32.U32 R9, UR8 ;  /* 0x0000000800097c45 */ /* 0x001fe40008201000 */
[----:B------:R-:W-:-:S03]  /*0450*/  LEA.HI R7, R7, R0, RZ, 0x2 ;  /* 0x0000000007077211 */ /* 0x000fc600078f10ff */
[----:B------:R-:W-:Y:S01]  /*0460*/  FMUL R9, R9, UR4 ;  /* 0x0000000409097c20 */ /* 0x000fe20008400000 */
[----:B------:R-:W-:Y:S01]  /*0470*/  LOP3.LUT R7, R7, 0xfffffffc, RZ, 0xc0, !PT ;  /* 0xfffffffc07077812 */ /* 0x000fe200078ec0ff */
[----:B------:R-:W-:Y:S01]  /*0480*/  VOTEU.ALL UP0, P0 ;  /* 0x00000000003f7886 */ /* 0x000fe20000000000 */
[----:B-1----:R-:W-:Y:S01]  /*0490*/  I2FP.F32.U32 R3, R4 ;  /* 0x0000000400037245 */ /* 0x002fe20000201000 */
[----:B------:R-:W-:Y:S01]  /*04a0*/  ULDC UR4, c[0x0][0x154] ;  /* 0x0000550000047ab9 */ /* 0x000fe20000000800 */
[----:B------:R-:W-:Y:S01]  /*04b0*/  VOTEU.ALL UP1, P0 ;  /* 0x00000000003f7886 */ /* 0x000fe20000020000 */
[----:B------:R-:W0:Y:S01]  /*04c0*/  F2I.U32.TRUNC.NTZ R9, R9 ;  /* 0x0000000900097305 */ /* 0x000e22000020f000 */
[----:B------:R-:W-:Y:S01]  /*04d0*/  IMAD.IADD R7, R0, 0x1, -R7 ;  /* 0x0000000100077824 */ /* 0x000fe200078e0a07 */
[----:B------:R-:W1:Y:S01]  /*04e0*/  @!UP0 S2UR UR7, SR_CgaCtaId ;  /* 0x00000000000789c3 */ /* 0x000e620000008800 */
[----:B------:R-:W-:Y:S01]  /*04f0*/  FMUL R12, R3, UR4 ;  /* 0x00000004030c7c20 */ /* 0x000fe20008400000 */
[----:B------:R-:W-:Y:S01]  /*0500*/  UMOV UR4, 0x20 ;  /* 0x0000002000047882 */ /* 0x000fe20000000000 */
[----:B------:R-:W-:Y:S01]  /*0510*/  IMAD R8, R8, 0x4, R7 ;  /* 0x0000000408087824 */ /* 0x000fe200078e0207 */
[----:B------:R-:W-:Y:S01]  /*0520*/  @!UP0 UMOV UR6, 0x400 ;  /* 0x0000040000068882 */ /* 0x000fe20000000000 */
[----:B------:R-:W-:-:S04]  /*0530*/  @!UP0 UIADD3 UR4, -UR4, 0x100000, URZ ;  /* 0x0010000004048890 */ /* 0x000fc8000fffe13f */
[----:B------:R-:W-:Y:S02]  /*0540*/  @!UP0 USHF.L.U32 UR5, UR4, 0xb, URZ ;  /* 0x0000000b04058899 */ /* 0x000fe4000800063f */
[----:B------:R-:W-:Y:S01]  /*0550*/  @!UP0 USHF.L.U32 UR4, UR4, 0x1, URZ ;  /* 0x0000000104048899 */ /* 0x000fe2000800063f */
[----:B---3--:R-:W-:Y:S01]  /*0560*/  ISETP.EQ.U32.AND P2, PT, R13, 0x1, PT ;  /* 0x000000010d00780c */ /* 0x008fe20003f42070 */
[----:B------:R-:W3:Y:S01]  /*0570*/  F2I.U32.TRUNC.NTZ R12, R12 ;  /* 0x0000000c000c7305 */ /* 0x000ee2000020f000 */
[----:B------:R-:W-:Y:S01]  /*0580*/  LEA.HI R0, R8, R8, RZ, 0x1 ;  /* 0x0000000808007211 */ /* 0x000fe200078f08ff */
[----:B------:R-:W5:Y:S03]  /*0590*/  LDC R7, c[0x0][0x148] ;  /* 0x00005200ff077b82 */ /* 0x000f660000000800 */
[----:B------:R-:W-:Y:S01]  /*05a0*/  LOP3.LUT R11, R0, 0xfffffffe, RZ, 0xc0, !PT ;  /* 0xfffffffe000b7812 */ /* 0x000fe200078ec0ff */
[----:B0-----:R-:W-:Y:S01]  /*05b0*/  IMAD.MOV R15, RZ, RZ, -R9 ;  /* 0x000000ffff0f7224 */ /* 0x001fe200078e0a09 */
[----:B------:R-:W-:-:S03]  /*05c0*/  SHF.R.S32.HI R9, RZ, 0x1f, R2 ;  /* 0x0000001fff097819 */ /* 0x000fc60000011402 */
[----:B--2---:R-:W-:Y:S01]  /*05d0*/  IMAD R3, R10, R15, UR8 ;  /* 0x000000080a037e24 */ /* 0x004fe2000f8e020f */
[----:B------:R-:W-:Y:S01]  /*05e0*/  LEA.HI R9, R9, R2, RZ, 0x2 ;  /* 0x0000000209097211 */ /* 0x000fe200078f10ff */
[C---:B------:R-:W-:Y:S02]  /*05f0*/  IMAD.IADD R0, R8.reuse, 0x1, -R11 ;  /* 0x0000000108007824 */ /* 0x040fe400078e0a0b */
[----:B------:R-:W-:Y:S01]  /*0600*/  IMAD.SHL.U32 R11, R8, 0x4, RZ ;  /* 0x00000004080b7824 */ /* 0x000fe200078e00ff */
[----:B------:R-:W-:Y:S01]  /*0610*/  LOP3.LUT R9, R9, 0xfffffffc, RZ, 0xc0, !PT ;  /* 0xfffffffc09097812 */ /* 0x000fe200078ec0ff */
[----:B---3--:R-:W-:Y:S01]  /*0620*/  IMAD.MOV R21, RZ, RZ, -R12 ;  /* 0x000000ffff157224 */ /* 0x008fe200078e0a0c */
[----:B------:R-:W-:Y:S01]  /*0630*/  ISETP.NE.AND P4, PT, R0, R3, PT ;  /* 0x000000030000720c */ /* 0x000fe20003f85270 */
[----:B-1----:R-:W-:Y:S01]  /*0640*/  @!UP0 ULEA UR6, UR7, UR6, 0x18 ;  /* 0x0000000607068291 */ /* 0x002fe2000f8ec03f */
[----:B------:R-:W-:Y:S01]  /*0650*/  LOP3.LUT R152, R8, 0xc, R11, 0x78, !PT ;  /* 0x0000000c08987812 */ /* 0x000fe200078e780b */
[----:B------:R-:W-:Y:S01]  /*0660*/  IMAD.IADD R0, R2, 0x1, -R9 ;  /* 0x0000000102007824 */ /* 0x000fe200078e0a09 */
[----:B------:R-:W-:Y:S01]  /*0670*/  VOTEU.ALL UP0, P0 ;  /* 0x00000000003f7886 */ /* 0x000fe20000000000 */
[----:B------:R-:W-:Y:S01]  /*0680*/  LOP3.LUT P0, RZ, R6, 0x7, RZ, 0xc0, !PT ;  /* 0x0000000706ff7812 */ /* 0x000fe2000780c0ff */
[----:B------:R-:W-:-:S02]  /*0690*/  VIADD R6, R5, 0xffffffff ;  /* 0xffffffff05067836 */ /* 0x000fc40000000000 */
[----:B------:R-:W-:Y:S01]  /*06a0*/  ISETP.NE.AND P1, PT, R0, 0x3, PT ;  /* 0x000000030000780c */ /* 0x000fe20003f25270 */
[----:B-----5:R-:W-:Y:S01]  /*06b0*/  IMAD R9, R7, R21, R4 ;  /* 0x0000001507097224 */ /* 0x020fe200078e0204 */
[----:B------:R-:W-:Y:S02]  /*06c0*/  ISETP.LT.U32.AND P0, PT, R152, 0x4, !P0 ;  /* 0x000000049800780c */ /* 0x000fe40004701070 */
[----:B------:R-:W-:Y:S01]  /*06d0*/  ISETP.EQ.OR P1, PT, R0, RZ, !P1 ;  /* 0x000000ff0000720c */ /* 0x000fe20004f22670 */
[----:B------:R-:W0:Y:S02]  /*06e0*/  FENCE.VIEW.ASYNC.S ;  /* 0x00000000000073c6 */ /* 0x000e240000000000 */
[----:B0-----:R0:W1:Y:S01]  /*06f0*/  @!UP0 SYNCS.EXCH.64 URZ, [UR6+0x50], UR4 ;  /* 0x00005004063f85b2 */ /* 0x0010620008000100 */
[----:B------:R-:W-:Y:S02]  /*0700*/  @P4 LEA.HI R2, R152, R152, RZ, 0x1 ;  /* 0x0000009898024211 */ /* 0x000fe400078f08ff */
[----:B------:R-:W-:-:S02]  /*0710*/  ISETP.EQ.AND P1, PT, R5, RZ, P1 ;  /* 0x000000ff0500720c */ /* 0x000fc40000f22270 */
[----:B------:R-:W-:Y:S02]  /*0720*/  @P4 SHF.R.S32.HI R2, RZ, 0x1, R2 ;  /* 0x00000001ff024819 */ /* 0x000fe40000011402 */
[----:B------:R-:W-:Y:S02]  /*0730*/  ISETP.GE.U32.AND P6, PT, R6, 0x2, PT ;  /* 0x000000020600780c */ /* 0x000fe40003fc6070 */
[----:B------:R-:W-:Y:S02]  /*0740*/  @P4 ISETP.NE.AND P5, PT, R2, R9, PT ;  /* 0x000000090200420c */ /* 0x000fe40003fa5270 */
[----:B------:R-:W-:Y:S02]  /*0750*/  SEL R9, RZ, 0x1, !P0 ;  /* 0x00000001ff097807 */ /* 0x000fe40004000000 */
[----:B------:R-:W-:Y:S02]  /*0760*/  @P4 SEL R22, RZ, 0x1, P5 ;  /* 0x00000001ff164807 */ /* 0x000fe40002800000 */
[----:B------:R-:W-:Y:S01]  /*0770*/  SEL R19, RZ, 0x1, !P1 ;  /* 0x00000001ff137807 */ /* 0x000fe20004800000 */
[----:B------:R0:W2:Y:S01]  /*0780*/  @!UP1 SYNCS.EXCH.64 URZ, [UR6+0x58], UR4 ;  /* 0x00005804063f95b2 */ /* 0x0000a20008000100 */
[----:B------:R-:W-:Y:S01]  /*0790*/  LOP3.LUT R22, R22, R9, RZ, 0xc0, !PT ;  /* 0x0000000916167212 */ /* 0x000fe200078ec0ff */
[----:B------:R-:W-:Y:S01]  /*07a0*/  NOP ;  /* 0x0000000000007918 */ /* 0x000fe20000000000 */
[----:B------:R-:W-:Y:S01]  /*07b0*/  SEL R19, R19, 0x2, P6 ;  /* 0x0000000213137807 */ /* 0x000fe20003000000 */
[----:B------:R-:W-:Y:S06]  /*07c0*/  @!P2 BRA `(.L_x_3) ;  /* 0x000000000008a947 */ /* 0x000fec0003800000 */
[----:B-12-4-:R-:W-:Y:S01]  /*07d0*/  UCGABAR_ARV ;  /* 0x00000000000079c7 */ /* 0x016fe20008000000 */
[----:B------:R-:W-:Y:S05]  /*07e0*/  BRA `(.L_x_4) ;  /* 0x0000000000047947 */ /* 0x000fea0003800000 */
.L_x_3:
[----:B-12-4-:R-:W-:Y:S01]  /*07f0*/  NOP ;  /* 0x0000000000007918 */ /* 0x016fe20000000000 */
.L_x_4:
[----:B------:R-:W1:Y:S01]  /*0800*/  LDC R2, c[0x0][0x65c] ;  /* 0x00019700ff027b82 */ /* 0x000e620000000800 */
[----:B------:R-:W-:Y:S02]  /*0810*/  IMAD.U32 R8, RZ, RZ, UR8 ;  /* 0x00000008ff087e24 */ /* 0x000fe4000f8e00ff */
[----:B------:R-:W-:Y:S01]  /*0820*/  IMAD.MOV.U32 R9, RZ, RZ, RZ ;  /* 0x000000ffff097224 */ /* 0x000fe200078e00ff */
[----:B-1----:R-:W-:-:S04]  /*0830*/  ISETP.NE.AND P1, PT, R2, 0x1, PT ;  /* 0x000000010200780c */ /* 0x002fc80003f25270 */
[----:B------:R-:W-:-:S09]  /*0840*/  P2R R5, PR, RZ, 0x2 ;  /* 0x00000002ff057803 */ /* 0x000fd20000000000 */
[----:B------:R-:W1:Y:S01]  /*0850*/  @P1 LDC R17, c[0x0][0x10] ;  /* 0x00000400ff111b82 */ /* 0x000e620000000800 */
[----:B------:R-:W-:Y:S02]  /*0860*/  @P1 IMAD.MOV.U32 R5, RZ, RZ, RZ ;  /* 0x000000ffff051224 */ /* 0x000fe400078e00ff */
[----:B------:R-:W-:-:S05]  /*0870*/  @P1 IMAD.MOV.U32 R13, RZ, RZ, RZ ;  /* 0x000000ffff0d1224 */ /* 0x000fca00078e00ff */
[----:B------:R-:W2:Y:S01]  /*0880*/  @!P1 LDC R11, c[0x0][0xc] ;  /* 0x00000300ff0b9b82 */ /* 0x000ea20000000800 */
[----:B-1----:R-:W-:-:S04]  /*0890*/  @P1 IMAD.WIDE.U32 R16, R17, UR8, R4 ;  /* 0x0000000811101c25 */ /* 0x002fc8000f8e0004 */
[----:B------:R-:W-:Y:S02]  /*08a0*/  @P1 IMAD.IADD R17, R17, 0x1, R13 ;  /* 0x0000000111111824 */ /* 0x000fe400078e020d */
[----:B--2---:R-:W-:-:S04]  /*08b0*/  @!P1 IMAD.WIDE.U32 R8, R4, R11, R8 ;  /* 0x0000000b04089225 */ /* 0x004fc800078e0008 */
[----:B------:R-:W-:Y:S02]  /*08c0*/  @!P1 IMAD.MOV.U32 R16, RZ, RZ, R8 ;  /* 0x000000ffff109224 */ /* 0x000fe400078e0008 */
[----:B------:R-:W-:Y:S01]  /*08d0*/  @!P1 IMAD.MOV.U32 R17, RZ, RZ, R9 ;  /* 0x000000ffff119224 */ /* 0x000fe200078e0009 */
[----:B------:R-:W-:Y:S06]  /*08e0*/  @!P2 BRA `(.L_x_5) ;  /* 0x00000000000ca947 */ /* 0x000fec0003800000 */
[----:B------:R-:W-:Y:S01]  /*08f0*/  UCGABAR_WAIT ;  /* 0x0000000000007dc7 */ /* 0x000fe20008000000 */
[----:B------:R-:W-:Y:S01]  /*0900*/  CCTL.IVALL ;  /* 0x00000000ff00798f */ /* 0x000fe20002000000 */
[----:B------:R-:W-:Y:S05]  /*0910*/  BRA `(.L_x_6) ;  /* 0x0000000000047947 */ /* 0x000fea0003800000 */
.L_x_5:
[----:B------:R-:W-:Y:S06]  /*0920*/  BAR.SYNC.DEFER_BLOCKING 0x0 ;  /* 0x0000000000007b1d */ /* 0x000fec0000010000 */
.L_x_6:
[----:B------:R-:W-:Y:S05]  /*0930*/  @!P3 BRA `(.L_x_7) ;  /* 0x000000a00070b947 */ /* 0x000fea0003800000 */
[----:B------:R-:W-:-:S13]  /*0940*/  ISETP.GT.U32.AND P0, PT, R6, 0x1, PT ;  /* 0x000000010600780c */ /* 0x000fda0003f04070 */
[----:B0-----:R-:W-:Y:S05]  /*0950*/  @P0 EXIT ;  /* 0x000000000000094d */ /* 0x001fea0003800000 */
[----:B------:R-:W-:Y:S01]  /*0960*/  ULDC.64 UR4, c[0x0][0x650] ;  /* 0x0001940000047ab9 */ /* 0x000fe20000000a00 */
[----:B------:R-:W-:Y:S01]  /*0970*/  PRMT R0, RZ, 0x7610, R0 ;  /* 0x00007610ff007816 */ /* 0x000fe20000000000 */
[----:B------:R-:W-:Y:S01]  /*0980*/  IMAD.MOV.U32 R153, RZ, RZ, -0x1 ;  /* 0xffffffffff997424 */ /* 0x000fe200078e00ff */
[----:B------:R-:W-:Y:S01]  /*0990*/  ISETP.GE.U32.AND P0, PT, R16, UR4, PT ;  /* 0x0000000410007c0c */ /* 0x000fe2000bf06070 */
[----:B------:R-:W-:Y:S02]  /*09a0*/  IMAD.MOV.U32 R154, RZ, RZ, -0x1 ;  /* 0xffffffffff9a7424 */ /* 0x000fe400078e00ff */
[----:B------:R-:W-:Y:S01]  /*09b0*/  IMAD.MOV.U32 R23, RZ, RZ, -0x1 ;  /* 0xffffffffff177424 */ /* 0x000fe200078e00ff */
[----:B------:R-:W-:-:S13]  /*09c0*/  ISETP.GE.U32.AND.EX P0, PT, R17, UR5, PT, P0 ;  /* 0x0000000511007c0c */ /* 0x000fda000bf06100 */
[----:B------:R-:W-:Y:S05]  /*09d0*/  @P0 BRA `(.L_x_8) ;  /* 0x00000004002c0947 */ /* 0x000fea0003800000 */
[----:B------:R-:W0:Y:S01]  /*09e0*/  LDC.64 R24, c[0x0][0x628] ;  /* 0x00018a00ff187b82 */ /* 0x000e220000000a00 */
[----:B------:R-:W-:Y:S02]  /*09f0*/  IMAD.MOV.U32 R8, RZ, RZ, R16 ;  /* 0x000000ffff087224 */ /* 0x000fe400078e0010 */
[----:B------:R-:W-:-:S05]  /*0a00*/  IMAD.MOV.U32 R9, RZ, RZ, R17 ;  /* 0x000000ffff097224 */ /* 0x000fca00078e0011 */
[----:B------:R-:W1:Y:S08]  /*0a10*/  LDC R0, c[0x0][0x630] ;  /* 0x00018c00ff007b82 */ /* 0x000e700000000800 */
[----:B------:R-:W2:Y:S01]  /*0a20*/  LDC.64 R26, c[0x0][0x620] ;  /* 0x00018800ff1a7b82 */ /* 0x000ea20000000a00 */
[----:B0-----:R-:W-:-:S04]  /*0a30*/  ISETP.NE.U32.AND P0, PT, R24, RZ, PT ;  /* 0x000000ff1800720c */ /* 0x001fc80003f05070 */
[----:B------:R-:W-:-:S13]  /*0a40*/  ISETP.NE.AND.EX P0, PT, R25, RZ, PT, P0 ;  /* 0x000000ff1900720c */ /* 0x000fda0003f05300 */
[----:B-12---:R-:W-:Y:S05]  /*0a50*/  @!P0 BRA `(.L_x_9) ;  /* 0x0000000000288947 */ /* 0x006fea0003800000 */
[----:B------:R-:W0:Y:S02]  /*0a60*/  LDC R13, c[0x0][0x634] ;  /* 0x00018d00ff0d7b82 */ /* 0x000e240000000800 */
[----:B0-----:R-:W-:-:S05]  /*0a70*/  IADD3 R13, P0, R16, R13, RZ ;  /* 0x0000000d100d7210 */ /* 0x001fca0007f1e0ff */
[----:B------:R-:W-:-:S04]  /*0a80*/  IMAD.X R15, RZ, RZ, R17, P0 ;  /* 0x000000ffff0f7224 */ /* 0x000fc800000e0611 */
[----:B------:R-:W-:-:S04]  /*0a90*/  IMAD.WIDE.U32 R8, R15, R24, RZ ;  /* 0x000000180f087225 */ /* 0x000fc800078e00ff */
[----:B------:R-:W-:-:S04]  /*0aa0*/  IMAD.WIDE.U32 R10, P0, R13, R25, R8 ;  /* 0x000000190d0a7225 */ /* 0x000fc80007800008 */
[----:B------:R-:W-:-:S04]  /*0ab0*/  IMAD.WIDE.U32 R8, R13, R24, RZ ;  /* 0x000000180d087225 */ /* 0x000fc800078e00ff */
[----:B------:R-:W-:Y:S01]  /*0ac0*/  IMAD.X R13, RZ, RZ, RZ, P0 ;  /* 0x000000ffff0d7224 */ /* 0x000fe200000e06ff */
[----:B------:R-:W-:Y:S01]  /*0ad0*/  IADD3 RZ, P0, R9, R10, RZ ;  /* 0x0000000a09ff7210 */ /* 0x000fe20007f1e0ff */
[----:B------:R-:W-:-:S04]  /*0ae0*/  IMAD.MOV.U32 R12, RZ, RZ, R11 ;  /* 0x000000ffff0c7224 */ /* 0x000fc800078e000b */
[----:B------:R-:W-:-:S08]  /*0af0*/  IMAD.WIDE.U32.X R8, R15, R25, R12, P0 ;  /* 0x000000190f087225 */ /* 0x000fd000000e040c */
.L_x_9:
[----:B------:R-:W0:Y:S01]  /*0b00*/  LDC.64 R24, c[0x0][0x640] ;  /* 0x00019000ff187b82 */ /* 0x000e220000000a00 */
[-CC-:B------:R-:W-:Y:S01]  /*0b10*/  SHF.R.U64 R28, R8, R0.reuse, R9.reuse ;  /* 0x00000000081c7219 */ /* 0x180fe20000001209 */
[----:B------:R-:W-:Y:S01]  /*0b20*/  IMAD R30, R7, R21, R4 ;  /* 0x00000015071e7224 */ /* 0x000fe200078e0204 */
[----:B------:R-:W-:Y:S01]  /*0b30*/  SHF.R.U32.HI R0, RZ, R0, R9 ;  /* 0x00000000ff007219 */ /* 0x000fe20000011609 */
[----:B------:R-:W-:Y:S01]  /*0b40*/  IMAD.MOV.U32 R21, RZ, RZ, 0x1 ;  /* 0x00000001ff157424 */ /* 0x000fe200078e00ff */
[----:B------:R-:W-:-:S03]  /*0b50*/  IADD3 R5, P0, RZ, -R28, RZ ;  /* 0x8000001cff057210 */ /* 0x000fc60007f1e0ff */
[----:B------:R-:W1:Y:S02]  /*0b60*/  LDC R6, c[0x0][0x618] ;  /* 0x00018600ff067b82 */ /* 0x000e640000000800 */
[----:B------:R-:W-:-:S04]  /*0b70*/  IMAD.X R9, RZ, RZ, ~R0, P0 ;  /* 0x000000ffff097224 */ /* 0x000fc800000e0e00 */
[-C--:B------:R-:W-:Y:S02]  /*0b80*/  IMAD R0, R9, R26.reuse, RZ ;  /* 0x0000001a09007224 */ /* 0x080fe400078e02ff */
[----:B------:R-:W2:Y:S01]  /*0b90*/  LDC R11, c[0x0][0x608] ;  /* 0x00018200ff0b7b82 */ /* 0x000ea20000000800 */
[----:B------:R-:W-:-:S04]  /*0ba0*/  IMAD.WIDE.U32 R8, R5, R26, R16 ;  /* 0x0000001a05087225 */ /* 0x000fc800078e0010 */
[----:B------:R-:W-:-:S03]  /*0bb0*/  IMAD R5, R5, R27, R0 ;  /* 0x0000001b05057224 */ /* 0x000fc600078e0200 */
[----:B------:R-:W3:Y:S01]  /*0bc0*/  LDC R12, c[0x0][0x658] ;  /* 0x00019600ff0c7b82 */ /* 0x000ee20000000800 */
[----:B0-----:R-:W-:Y:S01]  /*0bd0*/  ISETP.NE.U32.AND P0, PT, R24, RZ, PT ;  /* 0x000000ff1800720c */ /* 0x001fe20003f05070 */
[----:B------:R-:W-:Y:S02]  /*0be0*/  IMAD.IADD R5, R9, 0x1, R5 ;  /* 0x0000000109057824 */ /* 0x000fe400078e0205 */
[----:B------:R-:W-:Y:S01]  /*0bf0*/  IMAD.MOV.U32 R9, RZ, RZ, -0x1 ;  /* 0xffffffffff097424 */ /* 0x000fe200078e00ff */
[----:B------:R-:W-:-:S03]  /*0c00*/  ISETP.NE.AND.EX P0, PT, R25, RZ, PT, P0 ;  /* 0x000000ff1900720c */ /* 0x000fc60003f05300 */
[----:B------:R-:W0:Y:S01]  /*0c10*/  LDC R15, c[0x0][0x600] ;  /* 0x00018000ff0f7b82 */ /* 0x000e220000000800 */
[-CC-:B-1----:R-:W-:Y:S02]  /*0c20*/  SHF.R.U64 R13, R8, R6.reuse, R5.reuse ;  /* 0x00000006080d7219 */ /* 0x182fe40000001205 */
[----:B------:R-:W-:-:S05]  /*0c30*/  SHF.R.U32.HI R0, RZ, R6, R5 ;  /* 0x00000006ff007219 */ /* 0x000fca0000011605 */
[----:B------:R-:W1:Y:S01]  /*0c40*/  LDC R14, c[0x0][0x648] ;  /* 0x00019200ff0e7b82 */ /* 0x000e620000000800 */
[-CC-:B--2---:R-:W-:Y:S02]  /*0c50*/  SHF.R.U64 R27, R13, R11.reuse, R0.reuse ;  /* 0x0000000b0d1b7219 */ /* 0x184fe40000001200 */
[----:B------:R-:W-:-:S05]  /*0c60*/  SHF.R.U32.HI R5, RZ, R11, R0 ;  /* 0x0000000bff057219 */ /* 0x000fca0000011600 */
[----:B------:R-:W2:Y:S01]  /*0c70*/  LDC R20, c[0x0][0x638] ;  /* 0x00018e00ff147b82 */ /* 0x000ea20000000800 */
[-CC-:B---3--:R-:W-:Y:S02]  /*0c80*/  SHF.R.U64 R26, R27, R12.reuse, R5.reuse ;  /* 0x0000000c1b1a7219 */ /* 0x188fe40000001205 */
[-C--:B------:R-:W-:Y:S02]  /*0c90*/  SHF.L.U32 R0, R9, R12.reuse, RZ ;  /* 0x0000000c09007219 */ /* 0x080fe400000006ff */
[----:B------:R-:W-:Y:S01]  /*0ca0*/  SHF.R.U32.HI R5, RZ, R12, R5 ;  /* 0x0000000cff057219 */ /* 0x000fe20000011605 */
[----:B------:R-:W-:Y:S01]  /*0cb0*/  IMAD.MOV.U32 R4, RZ, RZ, R26 ;  /* 0x000000ffff047224 */ /* 0x000fe200078e001a */
[----:B------:R-:W-:Y:S01]  /*0cc0*/  LOP3.LUT R10, RZ, R0, RZ, 0x33, !PT ;  /* 0x00000000ff0a7212 */ /* 0x000fe200078e33ff */
[----:B------:R-:W3:Y:S01]  /*0cd0*/  LDC R23, c[0x0][0x610] ;  /* 0x00018400ff177b82 */ /* 0x000ee20000000800 */
[----:B------:R-:W-:Y:S05]  /*0ce0*/  @!P0 BRA `(.L_x_10) ;  /* 0x0000000000288947 */ /* 0x000fea0003800000 */
[----:B------:R-:W4:Y:S02]  /*0cf0*/  LDC R9, c[0x0][0x64c] ;  /* 0x00019300ff097b82 */ /* 0x000f240000000800 */
[----:B----4-:R-:W-:-:S05]  /*0d00*/  IADD3 R9, P0, R26, R9, RZ ;  /* 0x000000091a097210 */ /* 0x010fca0007f1e0ff */
        /* <DEDUP_REMOVED lines=8> */
.L_x_10:
[----:B-1----:R-:W-:Y:S01]  /*0d90*/  SHF.R.U64 R4, R4, R14, R5 ;  /* 0x0000000e04047219 */ /* 0x002fe20000001205 */
[----:B0-----:R-:W-:Y:S01]  /*0da0*/  VIADD R6, R15, 0xffffffff ;  /* 0xffffffff0f067836 */ /* 0x001fe20000000000 */
[----:B------:R-:W-:Y:S02]  /*0db0*/  SHF.L.U32 R0, R21, R12, RZ ;  /* 0x0000000c15007219 */ /* 0x000fe400000006ff */
[----:B------:R-:W-:Y:S01]  /*0dc0*/  LOP3.LUT R5, R27, R10, RZ, 0xc0, !PT ;  /* 0x0000000a1b057212 */ /* 0x000fe200078ec0ff */
[----:B------:R-:W-:Y:S01]  /*0dd0*/  IMAD.MOV R7, RZ, RZ, -R4 ;  /* 0x000000ffff077224 */ /* 0x000fe200078e0a04 */
[----:B------:R-:W-:Y:S02]  /*0de0*/  SEL R3, R3, R30, !P1 ;  /* 0x0000001e03037207 */ /* 0x000fe40004800000 */
[----:B------:R-:W-:Y:S01]  /*0df0*/  LOP3.LUT R6, R13, R6, RZ, 0xc0, !PT ;  /* 0x000000060d067212 */ /* 0x000fe200078ec0ff */
[----:B------:R-:W-:Y:S02]  /*0e00*/  IMAD R4, R0, R4, R5 ;  /* 0x0000000400047224 */ /* 0x000fe400078e0205 */
[----:B--2---:R-:W-:-:S02]  /*0e10*/  IMAD R0, R7, R20, R26 ;  /* 0x0000001407007224 */ /* 0x004fc400078e021a */
[----:B---3--:R-:W-:Y:S02]  /*0e20*/  IMAD R3, R4, R23, R3 ;  /* 0x0000001704037224 */ /* 0x008fe400078e0203 */
[----:B------:R-:W-:Y:S02]  /*0e30*/  IMAD.MOV.U32 R5, RZ, RZ, 0x1 ;  /* 0x00000001ff057424 */ /* 0x000fe400078e00ff */
[----:B------:R-:W-:Y:S02]  /*0e40*/  IMAD R4, R0, R15, R6 ;  /* 0x0000000f00047224 */ /* 0x000fe400078e0206 */
[----:B------:R-:W-:Y:S01]  /*0e50*/  IMAD.MOV.U32 R23, RZ, RZ, R28 ;  /* 0x000000ffff177224 */ /* 0x000fe200078e001c */
[----:B------:R-:W-:Y:S02]  /*0e60*/  PRMT R0, R5, 0x7610, R0 ;  /* 0x0000761005007816 */ /* 0x000fe40000000000 */
[----:B------:R-:W-:Y:S02]  /*0e70*/  SEL R154, R4, R3, !P1 ;  /* 0x00000003049a7207 */ /* 0x000fe40004800000 */
[----:B------:R-:W-:-:S07]  /*0e80*/  SEL R153, R3, R4, !P1 ;  /* 0x0000000403997207 */ /* 0x000fce0004800000 */
.L_x_8:
[----:B------:R-:W-:-:S08]  /*0e90*/  NOP ;  /* 0x0000000000007918 */ /* 0x000fd00000000000 */
[----:B------:R-:W0:Y:S02]  /*0ea0*/  USETMAXREG.TRY_ALLOC.CTAPOOL UP0, 0xe8 ;  /* 0x000000e8000079c8 */ /* 0x000e240008000600 */
[----:B0-----:R-:W-:-:S13]  /*0eb0*/  PLOP3.LUT P0, PT, PT, PT, UP0, 0x80, 0x0 ;  /* 0x000000000000781c */ /* 0x001fda0003f0f008 */
[----:B------:R-:W-:Y:S05]  /*0ec0*/  @!P0 BRA `(.L_x_8) ;  /* 0xfffffffc00f08947 */ /* 0x000fea000383ffff */
[----:B------:R-:W-:Y:S01]  /*0ed0*/  ULDC.64 UR4, c[0x0][0x598] ;  /* 0x0001660000047ab9 */ /* 0x000fe20000000a00 */
[----:B------:R-:W-:Y:S01]  /*0ee0*/  ULDC.64 UR36, c[0x0][0x208] ;  /* 0x0000820000247ab9 */ /* 0x000fe20000000a00 */
[----:B------:R-:W-:-:S04]  /*0ef0*/  ISETP.NE.U32.AND P0, PT, RZ, UR4, PT ;  /* 0x00000004ff007c0c */ /* 0x000fc8000bf05070 */
[----:B------:R-:W-:-:S13]  /*0f00*/  ISETP.NE.AND.EX P0, PT, RZ, UR5, PT, P0 ;  /* 0x00000005ff007c0c */ /* 0x000fda000bf05300 */
[----:B------:R-:W-:Y:S05]  /*0f10*/  @!P0 BRA `(.L_x_11) ;  /* 0x00000000001c8947 */ /* 0x000fea0003800000 */
[----:B------:R-:W0:Y:S02]  /*0f20*/  LDC.64 R4, c[0x0][0x598] ;  /* 0x00016600ff047b82 */ /* 0x000e240000000a00 */
[----:B0-----:R-:W2:Y:S02]  /*0f30*/  LDG.E.64 R4, desc[UR36][R4.64] ;  /* 0x0000002404047981 */ /* 0x001ea4000c1e1b00 */
[----:B--2---:R-:W-:-:S04]  /*0f40*/  ISETP.NE.U32.AND P0, PT, R4, RZ, PT ;  /* 0x000000ff0400720c */ /* 0x004fc80003f05070 */
[----:B------:R-:W-:-:S13]  /*0f50*/  ISETP.NE.AND.EX P0, PT, R5, RZ, PT, P0 ;  /* 0x000000ff0500720c */ /* 0x000fda0003f05300 */
[----:B------:R-:W-:Y:S05]  /*0f60*/  @!P0 BRA `(.L_x_11) ;  /* 0x0000000000088947 */ /* 0x000fea0003800000 */
[----:B------:R0:W5:Y:S01]  /*0f70*/  LD.E R155, desc[UR36][R4.64] ;  /* 0x00000024049b7980 */ /* 0x000162000c101900 */
[----:B------:R-:W-:Y:S05]  /*0f80*/  BRA `(.L_x_12) ;  /* 0x0000000000247947 */ /* 0x000fea0003800000 */
.L_x_11:
[----:B------:R-:W-:Y:S02]  /*0f90*/  ULDC.64 UR4, c[0x0][0x588] ;  /* 0x0001620000047ab9 */ /* 0x000fe40000000a00 */
[----:B------:R-:W-:-:S04]  /*0fa0*/  ISETP.NE.U32.AND P0, PT, RZ, UR4, PT ;  /* 0x00000004ff007c0c */ /* 0x000fc8000bf05070 */
[----:B------:R-:W-:-:S13]  /*0fb0*/  ISETP.NE.AND.EX P0, PT, RZ, UR5, PT, P0 ;  /* 0x00000005ff007c0c */ /* 0x000fda000bf05300 */
[----:B------:R-:W-:Y:S05]  /*0fc0*/  @!P0 BRA `(.L_x_13) ;  /* 0x00000000000c8947 */ /* 0x000fea0003800000 */
[----:B------:R-:W0:Y:S02]  /*0fd0*/  LDC.64 R4, c[0x0][0x588] ;  /* 0x00016200ff047b82 */ /* 0x000e240000000a00 */
[----:B0-----:R1:W5:Y:S01]  /*0fe0*/  LDG.E R155, desc[UR36][R4.64] ;  /* 0x00000024049b7981 */ /* 0x001362000c1e1900 */
[----:B------:R-:W-:Y:S05]  /*0ff0*/  BRA `(.L_x_12) ;  /* 0x0000000000087947 */ /* 0x000fea0003800000 */
.L_x_13:
[----:B------:R-:W-:Y:S02]  /*1000*/  ULDC UR4, c[0x0][0x580] ;  /* 0x0001600000047ab9 */ /* 0x000fe40000000800 */
[----:B------:R-:W-:-:S07]  /*1010*/  IMAD.U32 R155, RZ, RZ, UR4 ;  /* 0x00000004ff9b7e24 */ /* 0x000fce000f8e00ff */
.L_x_12:
[----:B------:R-:W-:Y:S02]  /*1020*/  ULDC.64 UR4, c[0x0][0x5a0] ;  /* 0x0001680000047ab9 */ /* 0x000fe40000000a00 */
[----:B------:R-:W-:-:S04]  /*1030*/  ISETP.NE.U32.AND P0, PT, RZ, UR4, PT ;  /* 0x00000004ff007c0c */ /* 0x000fc8000bf05070 */
[----:B------:R-:W-:-:S13]  /*1040*/  ISETP.NE.AND.EX P0, PT, RZ, UR5, PT, P0 ;  /* 0x00000005ff007c0c */ /* 0x000fda000bf05300 */
[----:B------:R-:W-:Y:S05]  /*1050*/  @!P0 BRA `(.L_x_14) ;  /* 0x00000000001c8947 */ /* 0x000fea0003800000 */
[----:B01----:R-:W0:Y:S02]  /*1060*/  LDC.64 R4, c[0x0][0x5a0] ;  /* 0x00016800ff047b82 */ /* 0x003e240000000a00 */
[----:B0-----:R-:W2:Y:S02]  /*1070*/  LDG.E.64 R4, desc[UR36][R4.64] ;  /* 0x0000002404047981 */ /* 0x001ea4000c1e1b00 */
[----:B--2---:R-:W-:-:S04]  /*1080*/  ISETP.NE.U32.AND P0, PT, R4, RZ, PT ;  /* 0x000000ff0400720c */ /* 0x004fc80003f05070 */
[----:B------:R-:W-:-:S13]  /*1090*/  ISETP.NE.AND.EX P0, PT, R5, RZ, PT, P0 ;  /* 0x000000ff0500720c */ /* 0x000fda0003f05300 */
[----:B------:R-:W-:Y:S05]  /*10a0*/  @!P0 BRA `(.L_x_14) ;  /* 0x0000000000088947 */ /* 0x000fea0003800000 */
[----:B------:R0:W5:Y:S01]  /*10b0*/  LD.E R156, desc[UR36][R4.64] ;  /* 0x00000024049c7980 */ /* 0x000162000c101900 */
[----:B------:R-:W-:Y:S05]  /*10c0*/  BRA `(.L_x_15) ;  /* 0x0000000000247947 */ /* 0x000fea0003800000 */
.L_x_14:
[----:B------:R-:W-:Y:S02]  /*10d0*/  ULDC.64 UR4, c[0x0][0x590] ;  /* 0x0001640000047ab9 */ /* 0x000fe40000000a00 */
[----:B------:R-:W-:-:S04]  /*10e0*/  ISETP.NE.U32.AND P0, PT, RZ, UR4, PT ;  /* 0x00000004ff007c0c */ /* 0x000fc8000bf05070 */
[----:B------:R-:W-:-:S13]  /*10f0*/  ISETP.NE.AND.EX P0, PT, RZ, UR5, PT, P0 ;  /* 0x00000005ff007c0c */ /* 0x000fda000bf05300 */
[----:B------:R-:W-:Y:S05]  /*1100*/  @!P0 BRA `(.L_x_16) ;  /* 0x00000000000c8947 */ /* 0x000fea0003800000 */
[----:B------:R-:W2:Y:S02]  /*1110*/  LDC.64 R156, c[0x0][0x590] ;  /* 0x00016400ff9c7b82 */ /* 0x000ea40000000a00 */
[----:B--2---:R2:W5:Y:S01]  /*1120*/  LDG.E R156, desc[UR36][R156.64] ;  /* 0x000000249c9c7981 */ /* 0x004562000c1e1900 */
[----:B------:R-:W-:Y:S05]  /*1130*/  BRA `(.L_x_15) ;  /* 0x0000000000087947 */ /* 0x000fea0003800000 */
.L_x_16:
[----:B------:R-:W-:Y:S02]  /*1140*/  ULDC UR4, c[0x0][0x584] ;  /* 0x0001610000047ab9 */ /* 0x000fe40000000800 */
[----:B------:R-:W-:-:S07]  /*1150*/  IMAD.U32 R156, RZ, RZ, UR4 ;  /* 0x00000004ff9c7e24 */ /* 0x000fce000f8e00ff */
.L_x_15:
[----:B------:R-:W-:-:S13]  /*1160*/  LOP3.LUT P0, RZ, R0, 0xff, RZ, 0xc0, !PT ;  /* 0x000000ff00ff7812 */ /* 0x000fda000780c0ff */
[----:B------:R-:W-:Y:S05]  /*1170*/  @!P0 EXIT ;  /* 0x000000000000894d */ /* 0x000fea0003800000 */
[----:B------:R-:W-:Y:S01]  /*1180*/  ULDC UR4, c[0x0][0x28c] ;  /* 0x0000a30000047ab9 */ /* 0x000fe20000000800 */
[----:B------:R-:W-:Y:S01]  /*1190*/  LOP3.LUT R168, R19, 0x1, RZ, 0xfc, !PT ;  /* 0x0000000113a87812 */ /* 0x000fe200078efcff */
[----:B------:R-:W-:Y:S01]  /*11a0*/  UIADD3 UR4, UR4, 0x1f, URZ ;  /* 0x0000001f04047890 */ /* 0x000fe2000fffe03f */
[----:B------:R-:W-:Y:S01]  /*11b0*/  UMOV UR38, URZ ;  /* 0x0000003f00267c82 */ /* 0x000fe20008000000 */
[----:B------:R-:W-:Y:S02]  /*11c0*/  UMOV UR39, URZ ;  /* 0x0000003f00277c82 */ /* 0x000fe40008000000 */
[----:B------:R-:W-:-:S04]  /*11d0*/  USHF.R.S32.HI UR5, URZ, 0x1f, UR4 ;  /* 0x0000001f3f057899 */ /* 0x000fc80008011404 */
[----:B------:R-:W-:-:S04]  /*11e0*/  ULEA.HI UR5, UR5, UR4, URZ, 0x5 ;  /* 0x0000000405057291 */ /* 0x000fc8000f8f283f */
[----:B------:R-:W-:-:S12]  /*11f0*/  USHF.R.S32.HI UR40, URZ, 0x5, UR5 ;  /* 0x000000053f287899 */ /* 0x000fd80008011405 */
.L_x_288:
[----:B------:R-:W-:Y:S01]  /*1200*/  LOP3.LUT R0, R18, 0x80, RZ, 0xc0, !PT ;  /* 0x0000008012007812 */ /* 0x000fe200078ec0ff */
[----:B---3--:R-:W3:Y:S01]  /*1210*/  S2UR UR7, SR_CgaCtaId ;  /* 0x00000000000779c3 */ /* 0x008ee20000008800 */
[----:B------:R-:W-:Y:S02]  /*1220*/  UMOV UR6, 0x400 ;  /* 0x0000040000067882 */ /* 0x000fe40000000000 */
[----:B------:R-:W-:-:S06]  /*1230*/  SHF.R.U32.HI R0, RZ, 0x7, R0 ;  /* 0x00000007ff007819 */ /* 0x000fcc0000011600 */
[----:B----4-:R-:W4:Y:S01]  /*1240*/  SHFL.IDX PT, R0, R0, RZ, 0x1f ;  /* 0x00001fff00007589 */ /* 0x010f2200000e0000 */
[----:B---3--:R-:W-:Y:S01]  /*1250*/  ULEA UR6, UR7, UR6, 0x18 ;  /* 0x0000000607067291 */ /* 0x008fe2000f8ec03f */
[----:B----4-:R-:W-:-:S13]  /*1260*/  R2UR UR4, R0 ;  /* 0x00000000000472ca */ /* 0x010fda00000e0000 */
[----:B------:R-:W-:-:S04]  /*1270*/  ULEA.HI UR5, UR4, UR4, URZ, 0x1 ;  /* 0x0000000404057291 */ /* 0x000fc8000f8f083f */
[----:B------:R-:W-:-:S04]  /*1280*/  ULOP3.LUT UR5, UR5, 0x7fffe, URZ, 0xc0, !UPT ;  /* 0x0007fffe05057892 */ /* 0x000fc8000f8ec03f */
[----:B------:R-:W-:-:S03]  /*1290*/  UIADD3 UR5, UR4, -UR5, URZ ;  /* 0x8000000504057290 */ /* 0x000fc6000fffe03f */
[----:B------:R-:W-:Y:S01]  /*12a0*/  ULDC UR4, c[0x0][0x28c] ;  /* 0x0000a30000047ab9 */ /* 0x000fe20000000800 */
[----:B------:R-:W-:Y:S01]  /*12b0*/  ULEA UR5, UR5, UR6, 0xd ;  /* 0x0000000605057291 */ /* 0x000fe2000f8e683f */
[----:B------:R-:W-:-:S03]  /*12c0*/  ISETP.LT.AND P0, PT, RZ, UR4, PT ;  /* 0x00000004ff007c0c */ /* 0x000fc6000bf01270 */
[----:B------:R-:W-:-:S04]  /*12d0*/  UIADD3 UR5, UR5, 0x100, URZ ;  /* 0x0000010005057890 */ /* 0x000fc8000fffe03f */
[----:B------:R-:W-:-:S04]  /*12e0*/  USHF.R.U32.HI UR5, URZ, 0x4, UR5 ;  /* 0x000000043f057899 */ /* 0x000fc80008011605 */
[----:B------:R-:W-:Y:S02]  /*12f0*/  ULOP3.LUT UR41, UR5, 0x3fff, URZ, 0xc0, !UPT ;  /* 0x00003fff05297892 */ /* 0x000fe4000f8ec03f */
[----:B-12---:R-:W-:Y:S10]  /*1300*/  @P0 BRA `(.L_x_17) ;  /* 0x0000000000400947 */ /* 0x006ff40003800000 */
[----:B------:R-:W-:Y:S01]  /*1310*/  MOV R0, 0x0 ;  /* 0x0000000000007802 */ /* 0x000fe20000000f00 */
[----:B------:R-:W-:Y:S01]  /*1320*/  ULDC.64 UR4, c[0x4][0x68] ;  /* 0x01001a0000047ab9 */ /* 0x000fe20000000a00 */
[----:B------:R-:W-:Y:S01]  /*1330*/  ULDC.64 UR6, c[0x4][0x8] ;  /* 0x0100020000067ab9 */ /* 0x000fe20000000a00 */
[----:B01----:R-:W-:Y:S01]  /*1340*/  IMAD.U32 R4, RZ, RZ, UR4 ;  /* 0x00000004ff047e24 */ /* 0x003fe2000f8e00ff */
[----:B------:R0:W1:Y:S01]  /*1350*/  LDC.64 R14, c[0x4][R0] ;  /* 0x01000000000e7b82 */ /* 0x0000620000000a00 */
[----:B------:R-:W-:Y:S01]  /*1360*/  IMAD.U32 R5, RZ, RZ, UR5 ;  /* 0x00000005ff057e24 */ /* 0x000fe2000f8e00ff */
[----:B------:R-:W-:Y:S01]  /*1370*/  ULDC.64 UR4, c[0x4][0x70] ;  /* 0x01001c0000047ab9 */ /* 0x000fe20000000a00 */
[----:B------:R-:W-:Y:S02]  /*1380*/  IMAD.U32 R10, RZ, RZ, UR6 ;  /* 0x00000006ff0a7e24 */ /* 0x000fe4000f8e00ff */
[----:B------:R-:W-:Y:S02]  /*1390*/  IMAD.U32 R6, RZ, RZ, UR4 ;  /* 0x00000004ff067e24 */ /* 0x000fe4000f8e00ff */
[----:B------:R-:W-:-:S02]  /*13a0*/  IMAD.U32 R7, RZ, RZ, UR5 ;  /* 0x00000005ff077e24 */ /* 0x000fc4000f8e00ff */
[----:B------:R-:W-:Y:S02]  /*13b0*/  IMAD.U32 R11, RZ, RZ, UR7 ;  /* 0x00000007ff0b7e24 */ /* 0x000fe4000f8e00ff */
[----:B------:R-:W-:Y:S02]  /*13c0*/  IMAD.MOV.U32 R8, RZ, RZ, 0x1e1 ;  /* 0x000001e1ff087424 */ /* 0x000fe400078e00ff */
[----:B------:R-:W-:Y:S02]  /*13d0*/  IMAD.MOV.U32 R12, RZ, RZ, 0x1 ;  /* 0x00000001ff0c7424 */ /* 0x000fe400078e00ff */
[----:B0-----:R-:W-:-:S07]  /*13e0*/  IMAD.MOV.U32 R13, RZ, RZ, RZ ;  /* 0x000000ffff0d7224 */ /* 0x001fce00078e00ff */
[----:B------:R-:W-:-:S07]  /*13f0*/  LEPC R20, `(.L_x_17) ;  /* 0x000000001014794e */ /* 0x000fce0000000000 */
[----:B-12--5:R-:W-:Y:S05]  /*1400*/  CALL.ABS.NOINC R14 ;  /* 0x000000000e007343 */ /* 0x026fea0003c00000 */
.L_x_17:
[----:B------:R-:W-:-:S13]  /*1410*/  ISETP.NE.AND P0, PT, R168, 0x3, PT ;  /* 0x00000003a800780c */ /* 0x000fda0003f05270 */
[----:B------:R-:W-:Y:S05]  /*1420*/  @!P0 BRA `(.L_x_18) ;  /* 0x0000000000048947 */ /* 0x000fea0003800000 */
[----:B------:R-:W-:Y:S01]  /*1430*/  BPT.TRAP 0x1 ;  /* 0x000000040000795c */ /* 0x000fe20000300000 */
.L_x_18:
[----:B------:R-:W3:Y:S01]  /*1440*/  S2UR UR5, SR_CgaCtaId ;  /* 0x00000000000579c3 */ /* 0x000ee20000008800 */
[----:B------:R-:W-:Y:S01]  /*1450*/  UMOV UR4, 0x400 ;  /* 0x0000040000047882 */ /* 0x000fe20000000000 */
[----:B------:R-:W-:Y:S02]  /*1460*/  IMAD.U32 R0, RZ, RZ, UR38 ;  /* 0x00000026ff007e24 */ /* 0x000fe4000f8e00ff */
[----:B------:R-:W-:-:S03]  /*1470*/  IMAD.U32 R3, RZ, RZ, UR39 ;  /* 0x00000027ff037e24 */ /* 0x000fc6000f8e00ff */
[----:B------:R-:W-:Y:S01]  /*1480*/  SHF.L.U32 R0, R0, 0x1f, RZ ;  /* 0x0000001f00007819 */ /* 0x000fe200000006ff */
[----:B---3--:R-:W-:-:S06]  /*1490*/  ULEA UR4, UR5, UR4, 0x18 ;  /* 0x0000000405047291 */ /* 0x008fcc000f8ec03f */
[----:B------:R-:W-:-:S04]  /*14a0*/  IMAD.U32 R6, RZ, RZ, UR4 ;  /* 0x00000004ff067e24 */ /* 0x000fc8000f8e00ff */
[----:B------:R-:W-:-:S04]  /*14b0*/  IMAD R3, R3, 0x8, R6 ;  /* 0x0000000803037824 */ /* 0x000fc800078e0206 */
[----:B------:R3:W4:Y:S01]  /*14c0*/  SYNCS.PHASECHK.TRANS64.TRYWAIT P1, [R3+URZ], R0 ;  /* 0x00000000030075a7 */ /* 0x000722000802017f */
[----:B------:R-:W-:Y:S05]  /*14d0*/  @!P0 BRA `(.L_x_19) ;  /* 0x0000000000048947 */ /* 0x000fea0003800000 */
[----:B------:R-:W-:Y:S01]  /*14e0*/  BPT.TRAP 0x1 ;  /* 0x000000040000795c */ /* 0x000fe20000300000 */
.L_x_19:
[----:B----4-:R-:W-:Y:S05]  /*14f0*/  @P1 BRA `(.L_x_20) ;  /* 0x0000000000081947 */ /* 0x010fea0003800000 */
[----:B------:R-:W4:Y:S02]  /*1500*/  SYNCS.PHASECHK.TRANS64.TRYWAIT P1, [R3+URZ], R0 ;  /* 0x00000000030075a7 */ /* 0x000f24000802017f */
[----:B----4-:R-:W-:Y:S05]  /*1510*/  @!P1 BRA `(.L_x_21) ;  /* 0x000000ac00249947 */ /* 0x010fea0003800000 */
.L_x_20:
[----:B------:R-:W-:-:S04]  /*1520*/  UISETP.LT.AND UP0, UPT, UR40, 0x1, UPT ;  /* 0x000000012800788c */ /* 0x000fc8000bf01270 */
[----:B------:R-:W-:-:S06]  /*1530*/  USEL UR4, UR40, 0x1, UP0 ;  /* 0x0000000128047887 */ /* 0x000fcc0008000000 */
[----:B---34-:R-:W-:Y:S01]  /*1540*/  IMAD.U32 R0, RZ, RZ, UR4 ;  /* 0x00000004ff007e24 */ /* 0x018fe2000f8e00ff */
[----:B------:R-:W-:Y:S05]  /*1550*/  WARPSYNC.ALL ;  /* 0x0000000000007948 */ /* 0x000fea0003800000 */
[----:B------:R-:W-:-:S04]  /*1560*/  IADD3 R0, -R0, UR40, RZ ;  /* 0x0000002800007c10 */ /* 0x000fc8000fffe1ff */
[----:B------:R-:W-:Y:S02]  /*1570*/  ISETP.GE.AND P1, PT, R0, 0x1, PT ;  /* 0x000000010000780c */ /* 0x000fe40003f26270 */
[----:B------:R-:W-:Y:S01]  /*1580*/  R2UR UR4, R6 ;  /* 0x00000000060472ca */ /* 0x000fe200000e0000 */
[----:B------:R-:W-:Y:S01]  /*1590*/  WARPGROUP.ARRIVE ;  /* 0x00000000000079c5 */ /* 0x000fe20000000000 */
[----:B------:R-:W-:Y:S01]  /*15a0*/  UMOV UR9, 0x40000040 ;  /* 0x4000004000097882 */ /* 0x000fe20000000000 */
[----:B------:R-:W-:-:S10]  /*15b0*/  UMOV UR11, 0x40000040 ;  /* 0x40000040000b7882 */ /* 0x000fd40000000000 */
[----:B------:R-:W-:-:S04]  /*15c0*/  UIADD3 UR4, UR4, 0x20100, URZ ;  /* 0x0002010004047890 */ /* 0x000fc8000fffe03f */
[----:B------:R-:W-:-:S04]  /*15d0*/  USHF.R.U32.HI UR4, URZ, 0x4, UR4 ;  /* 0x000000043f047899 */ /* 0x000fc80008011604 */
[----:B------:R-:W-:Y:S02]  /*15e0*/  ULOP3.LUT UR5, UR4, 0x3fff, URZ, 0xc0, !UPT ;  /* 0x00003fff04057892 */ /* 0x000fe4000f8ec03f */
[----:B------:R-:W-:Y:S02]  /*15f0*/  ULOP3.LUT UR4, UR41, 0x10000, URZ, 0xfc, !UPT ;  /* 0x0001000029047892 */ /* 0x000fe4000f8efc3f */
[----:B------:R-:W-:Y:S02]  /*1600*/  ULOP3.LUT UR5, UR5, 0x10000, URZ, 0xfc, !UPT ;  /* 0x0001000005057892 */ /* 0x000fe4000f8efc3f */
[----:B------:R-:W-:Y:S02]  /*1610*/  ULEA UR6, UR39, UR4, 0xb ;  /* 0x0000000427067291 */ /* 0x000fe4000f8e583f */
[----:B------:R-:W-:-:S05]  /*1620*/  ULEA UR7, UR39, UR5, 0xa ;  /* 0x0000000527077291 */ /* 0x000fca000f8e503f */
[----:B------:R-:W-:Y:S02]  /*1630*/  UMOV UR8, UR6 ;  /* 0x0000000600087c82 */ /* 0x000fe40008000000 */
[----:B------:R-:W-:Y:S02]  /*1640*/  UMOV UR10, UR7 ;  /* 0x00000007000a7c82 */ /* 0x000fe40008000000 */
[----:B------:R-:W-:Y:S01]  /*1650*/  HGMMA.64x128x8.F32.TF32 R88, gdesc[UR8], RZ, !UPT, gsb0 ;  /* 0x05e00000085879f0 */ /* 0x000fe2000c0028ff */
[----:B------:R-:W-:Y:S01]  /*1660*/  UIADD3 UR8, UR6, 0x400, URZ ;  /* 0x0000040006087890 */ /* 0x000fe2000fffe03f */
[----:B------:R-:W-:Y:S01]  /*1670*/  UMOV UR9, 0x40000040 ;  /* 0x4000004000097882 */ /* 0x000fe20000000000 */
[----:B------:R-:W-:Y:S02]  /*1680*/  WARPGROUP.DEPBAR.LE gsb0, 0x0 ;  /* 0x00008000000079c5 */ /* 0x000fe40000010000 */
[----:B------:R-:W-:-:S07]  /*1690*/  WARPGROUP.ARRIVE ;  /* 0x00000000000079c5 */ /* 0x000fce0000000000 */
[----:B------:R-:W-:Y:S01]  /*16a0*/  HGMMA.64x128x8.F32.TF32 R24, gdesc[UR8], RZ, !UPT, gsb0 ;  /* 0x05e00000081879f0 */ /* 0x000fe2000c0028ff */
[----:B------:R-:W-:Y:S02]  /*16b0*/  UIADD3 UR8, UR6, 0x2, URZ ;  /* 0x0000000206087890 */ /* 0x000fe4000fffe03f */
[----:B------:R-:W-:Y:S01]  /*16c0*/  UIADD3 UR10, UR7, 0x2, URZ ;  /* 0x00000002070a7890 */ /* 0x000fe2000fffe03f */
[----:B------:R-:W-:Y:S01]  /*16d0*/  UMOV UR9, 0x40000040 ;  /* 0x4000004000097882 */ /* 0x000fe20000000000 */
[----:B------:R-:W-:Y:S01]  /*16e0*/  UMOV UR11, 0x40000040 ;  /* 0x40000040000b7882 */ /* 0x000fe20000000000 */
[----:B------:R-:W-:Y:S02]  /*16f0*/  WARPGROUP.DEPBAR.LE gsb0, 0x0 ;  /* 0x00008000000079c5 */ /* 0x000fe40000010000 */
[----:B------:R-:W-:-:S06]  /*1700*/  WARPGROUP.ARRIVE ;  /* 0x00000000000079c5 */ /* 0x000fcc0000000000 */
[----:B------:R-:W-:Y:S01]  /*1710*/  HGMMA.64x128x8.F32.TF32 R88, gdesc[UR8], R88, gsb0 ;  /* 0x05e00000085879f0 */ /* 0x000fe20008002858 */
[----:B------:R-:W-:Y:S01]  /*1720*/  UIADD3 UR8, UR6, 0x402, URZ ;  /* 0x0000040206087890 */ /* 0x000fe2000fffe03f */
[----:B------:R-:W-:Y:S01]  /*1730*/  UMOV UR9, 0x40000040 ;  /* 0x4000004000097882 */ /* 0x000fe20000000000 */
[----:B------:R-:W-:Y:S02]  /*1740*/  WARPGROUP.DEPBAR.LE gsb0, 0x0 ;  /* 0x00008000000079c5 */ /* 0x000fe40000010000 */
[----:B------:R-:W-:-:S07]  /*1750*/  WARPGROUP.ARRIVE ;  /* 0x00000000000079c5 */ /* 0x000fce0000000000 */
[----:B------:R-:W-:Y:S01]  /*1760*/  HGMMA.64x128x8.F32.TF32 R24, gdesc[UR8], R24, gsb0 ;  /* 0x05e00000081879f0 */ /* 0x000fe20008002818 */
        /* <DEDUP_REMOVED lines=23> */
[----:B------:R-:W-:Y:S03]  /*18e0*/  HGMMA.64x128x8.F32.TF32 R24, gdesc[UR8], R24, gsb0 ;  /* 0x05e00000081879f0 */ /* 0x000fe60008002818 */
[----:B------:R-:W-:Y:S02]  /*18f0*/  WARPGROUP.DEPBAR.LE gsb0, 0x0 ;  /* 0x00008000000079c5 */ /* 0x000fe40000010000 */
[----:B------:R-:W-:Y:S05]  /*1900*/  @!P1 BRA `(.L_x_22) ;  /* 0x0000000400749947 */ /* 0x000fea0003800000 */
[----:B------:R-:W-:Y:S02]  /*1910*/  UIADD3 UR6, UR39, 0x1, URZ ;  /* 0x0000000127067890 */ /* 0x000fe4000fffe03f */
[----:B------:R-:W-:Y:S02]  /*1920*/  IMAD.U32 R3, RZ, RZ, UR39 ;  /* 0x00000027ff037e24 */ /* 0x000fe4000f8e00ff */
[----:B------:R-:W-:-:S04]  /*1930*/  UISETP.NE.AND UP0, UPT, UR6, 0x4, UPT ;  /* 0x000000040600788c */ /* 0x000fc8000bf05270 */
[----:B------:R-:W-:Y:S02]  /*1940*/  USEL UR7, URZ, 0x1, UP0 ;  /* 0x000000013f077887 */ /* 0x000fe40008000000 */
[----:B------:R-:W-:Y:S02]  /*1950*/  USEL UR6, UR6, URZ, UP0 ;  /* 0x0000003f06067287 */ /* 0x000fe40008000000 */
[----:B------:R-:W-:-:S06]  /*1960*/  ULOP3.LUT UR7, UR38, UR7, URZ, 0x3c, !UPT ;  /* 0x0000000726077292 */ /* 0x000fcc000f8e3c3f */
[----:B------:R-:W-:-:S07]  /*1970*/  IMAD.U32 R7, RZ, RZ, UR7 ;  /* 0x00000007ff077e24 */ /* 0x000fce000f8e00ff */
.L_x_29:
[----:B------:R-:W-:Y:S05]  /*1980*/  @!P0 BRA `(.L_x_23) ;  /* 0x0000000000048947 */ /* 0x000fea0003800000 */
[----:B------:R-:W-:Y:S01]  /*1990*/  BPT.TRAP 0x1 ;  /* 0x000000040000795c */ /* 0x000fe20000300000 */
.L_x_23:
[----:B------:R-:W3:Y:S01]  /*19a0*/  S2UR UR8, SR_CgaCtaId ;  /* 0x00000000000879c3 */ /* 0x000ee20000008800 */
[----:B------:R-:W-:Y:S01]  /*19b0*/  UMOV UR7, 0x400 ;  /* 0x0000040000077882 */ /* 0x000fe20000000000 */
[----:B01----:R-:W-:Y:S01]  /*19c0*/  IMAD.U32 R5, RZ, RZ, UR6 ;  /* 0x00000006ff057e24 */ /* 0x003fe2000f8e00ff */
[----:B------:R-:W-:Y:S01]  /*19d0*/  SHF.L.U32 R4, R7, 0x1f, RZ ;  /* 0x0000001f07047819 */ /* 0x000fe200000006ff */
[----:B---3--:R-:W-:-:S06]  /*19e0*/  ULEA UR7, UR8, UR7, 0x18 ;  /* 0x0000000708077291 */ /* 0x008fcc000f8ec03f */
[----:B------:R-:W-:-:S04]  /*19f0*/  IMAD.U32 R6, RZ, RZ, UR7 ;  /* 0x00000007ff067e24 */ /* 0x000fc8000f8e00ff */
[----:B------:R-:W-:-:S04]  /*1a00*/  IMAD R5, R5, 0x8, R6 ;  /* 0x0000000805057824 */ /* 0x000fc800078e0206 */
[----:B------:R0:W1:Y:S01]  /*1a10*/  SYNCS.PHASECHK.TRANS64.TRYWAIT P1, [R5+URZ], R4 ;  /* 0x00000004050075a7 */ /* 0x000062000802017f */
[----:B------:R-:W-:Y:S05]  /*1a20*/  @!P0 BRA `(.L_x_24) ;  /* 0x0000000000048947 */ /* 0x000fea0003800000 */
[----:B------:R-:W-:Y:S01]  /*1a30*/  BPT.TRAP 0x1 ;  /* 0x000000040000795c */ /* 0x000fe20000300000 */
.L_x_24:
[----:B-1----:R-:W-:Y:S05]  /*1a40*/  @P1 BRA `(.L_x_25) ;  /* 0x0000000000081947 */ /* 0x002fea0003800000 */
[----:B------:R-:W1:Y:S02]  /*1a50*/  SYNCS.PHASECHK.TRANS64.TRYWAIT P1, [R5+URZ], R4 ;  /* 0x00000004050075a7 */ /* 0x000e64000802017f */
[----:B-1----:R-:W-:Y:S05]  /*1a60*/  @!P1 BRA `(.L_x_26) ;  /* 0x000000a400e49947 */ /* 0x002fea0003800000 */
.L_x_25:
[----:B------:R-:W-:Y:S01]  /*1a70*/  ULEA UR7, UR6, UR4, 0xb ;  /* 0x0000000406077291 */ /* 0x000fe2000f8e583f */
[----:B------:R-:W-:Y:S01]  /*1a80*/  WARPGROUP.ARRIVE ;  /* 0x00000000000079c5 */ /* 0x000fe20000000000 */
[----:B------:R-:W-:Y:S01]  /*1a90*/  ULEA UR12, UR6, UR5, 0xa ;  /* 0x00000005060c7291 */ /* 0x000fe2000f8e503f */
[----:B------:R-:W-:Y:S01]  /*1aa0*/  UMOV UR9, 0x40000040 ;  /* 0x4000004000097882 */ /* 0x000fe20000000000 */
[----:B------:R-:W-:-:S03]  /*1ab0*/  UMOV UR11, 0x40000040 ;  /* 0x40000040000b7882 */ /* 0x000fc60000000000 */
[----:B------:R-:W-:Y:S02]  /*1ac0*/  UMOV UR8, UR7 ;  /* 0x0000000700087c82 */ /* 0x000fe40008000000 */
[----:B------:R-:W-:Y:S02]  /*1ad0*/  UMOV UR10, UR12 ;  /* 0x0000000c000a7c82 */ /* 0x000fe40008000000 */
        /* <DEDUP_REMOVED lines=44> */
[----:B------:R-:W-:Y:S01]  /*1da0*/  BPT.TRAP 0x1 ;  /* 0x000000040000795c */ /* 0x000fe20000300000 */
.L_x_27:
[----:B------:R-:W-:-:S13]  /*1db0*/  ISETP.NE.AND P1, PT, R22, RZ, PT ;  /* 0x000000ff1600720c */ /* 0x000fda0003f25270 */
[----:B01----:R-:W-:-:S04]  /*1dc0*/  @P1 IMAD R4, R3, 0x8, R6 ;  /* 0x0000000803041824 */ /* 0x003fc800078e0206 */
[----:B------:R-:W-:-:S05]  /*1dd0*/  @P1 VIADD R5, R4, 0x20 ;  /* 0x0000002004051836 */ /* 0x000fca0000000000 */
[----:B------:R-:W-:-:S04]  /*1de0*/  @P1 PRMT R5, R152, 0x654, R5 ;  /* 0x0000065498051816 */ /* 0x000fc80000000005 */
[----:B------:R0:W-:Y:S01]  /*1df0*/  @P1 SYNCS.ARRIVE.TRANS64.RED.A1T0 RZ, [R5+URZ], RZ ;  /* 0x000000ff05ff19a7 */ /* 0x0001e2000810043f */
[----:B------:R-:W-:-:S13]  /*1e00*/  ISETP.GT.U32.AND P1, PT, R19, 0x1, PT ;  /* 0x000000011300780c */ /* 0x000fda0003f24070 */
[----:B0-----:R-:W-:Y:S05]  /*1e10*/  @P1 BRA `(.L_x_28) ;  /* 0x0000000000041947 */ /* 0x001fea0003800000 */
[----:B------:R-:W-:Y:S01]  /*1e20*/  BPT.TRAP 0x1 ;  /* 0x000000040000795c */ /* 0x000fe20000300000 */
.L_x_28:
[----:B------:R-:W-:Y:S01]  /*1e30*/  UIADD3 UR6, UR6, 0x1, URZ ;  /* 0x0000000106067890 */ /* 0x000fe2000fffe03f */
[C---:B------:R-:W-:Y:S01]  /*1e40*/  ISETP.GT.AND P2, PT, R0.reuse, 0x1, PT ;  /* 0x000000010000780c */ /* 0x040fe20003f44270 */
[----:B------:R-:W-:Y:S02]  /*1e50*/  VIADD R3, R3, 0x1 ;  /* 0x0000000103037836 */ /* 0x000fe40000000000 */
[----:B------:R-:W-:Y:S01]  /*1e60*/  UISETP.NE.AND UP0, UPT, UR6, 0x4, UPT ;  /* 0x000000040600788c */ /* 0x000fe2000bf05270 */
[----:B------:R-:W-:Y:S02]  /*1e70*/  VIADD R0, R0, 0xffffffff ;  /* 0xffffffff00007836 */ /* 0x000fe40000000000 */
[C---:B------:R-:W-:Y:S01]  /*1e80*/  ISETP.NE.AND P1, PT, R3.reuse, 0x4, PT ;  /* 0x000000040300780c */ /* 0x040fe20003f25270 */
[----:B------:R-:W-:Y:S02]  /*1e90*/  USEL UR7, URZ, 0x1, UP0 ;  /* 0x000000013f077887 */ /* 0x000fe40008000000 */
[----:B------:R-:W-:Y:S01]  /*1ea0*/  USEL UR6, UR6, URZ, UP0 ;  /* 0x0000003f06067287 */ /* 0x000fe20008000000 */
[----:B------:R-:W-:-:S03]  /*1eb0*/  SEL R3, R3, RZ, P1 ;  /* 0x000000ff03037207 */ /* 0x000fc60000800000 */
[----:B------:R-:W-:Y:S01]  /*1ec0*/  LOP3.LUT R7, R7, UR7, RZ, 0x3c, !PT ;  /* 0x0000000707077c12 */ /* 0x000fe2000f8e3cff */
[----:B------:R-:W-:Y:S07]  /*1ed0*/  @P2 BRA `(.L_x_29) ;  /* 0xfffffff800a82947 */ /* 0x000fee000383ffff */
.L_x_22:
[----:B------:R-:W3:Y:S02]  /*1ee0*/  LDC R0, c[0x0][0x28c] ;  /* 0x0000a300ff007b82 */ /* 0x000ee40000000800 */
[----:B---3--:R-:W-:-:S13]  /*1ef0*/  ISETP.GE.AND P1, PT, R0, 0x1, PT ;  /* 0x000000010000780c */ /* 0x008fda0003f26270 */
[----:B------:R-:W-:Y:S05]  /*1f00*/  @!P1 BRA `(.L_x_30) ;  /* 0x0000000000409947 */ /* 0x000fea0003800000 */
[----:B------:R-:W-:Y:S05]  /*1f10*/  @!P0 BRA `(.L_x_31) ;  /* 0x0000000000048947 */ /* 0x000fea0003800000 */
[----:B------:R-:W-:Y:S01]  /*1f20*/  BPT.TRAP 0x1 ;  /* 0x000000040000795c */ /* 0x000fe20000300000 */
.L_x_31:
[----:B------:R-:W-:Y:S01]  /*1f30*/  ISETP.NE.AND P0, PT, R22, RZ, PT ;  /* 0x000000ff1600720c */ /* 0x000fe20003f05270 */
[----:B------:R-:W-:-:S12]  /*1f40*/  UISETP.LT.AND UP1, UPT, UR40, 0x1, UPT ;  /* 0x000000012800788c */ /* 0x000fd8000bf21270 */
[----:B------:R-:W-:-:S05]  /*1f50*/  VOTEU.ANY UP0, P0 ;  /* 0x00000000003f7886 */ /* 0x000fca0000000100 */
[----:B------:R-:W-:-:S04]  /*1f60*/  @UP0 USEL UR4, UR40, 0x1, UP1 ;  /* 0x0000000128040887 */ /* 0x000fc80008800000 */
[----:B------:R-:W-:-:S06]  /*1f70*/  @UP0 UIADD3 UR4, UR39, UR40, -UR4 ;  /* 0x0000002827040290 */ /* 0x000fcc000fffe804 */
[----:B------:R-:W-:-:S04]  /*1f80*/  IMAD.U32 R0, RZ, RZ, UR4 ;  /* 0x00000004ff007e24 */ /* 0x000fc8000f8e00ff */
[----:B------:R-:W-:-:S05]  /*1f90*/  @P0 IMAD.SHL.U32 R0, R0, 0x8, RZ ;  /* 0x0000000800000824 */ /* 0x000fca00078e00ff */
[----:B------:R-:W-:-:S04]  /*1fa0*/  @P0 LOP3.LUT R0, R0, 0x18, RZ, 0xc0, !PT ;  /* 0x0000001800000812 */ /* 0x000fc800078ec0ff */
[----:B------:R-:W-:-:S04]  /*1fb0*/  @P0 IADD3 R3, R6, 0x20, R0 ;  /* 0x0000002006030810 */ /* 0x000fc80007ffe000 */
[----:B------:R-:W-:-:S04]  /*1fc0*/  @P0 PRMT R3, R152, 0x654, R3 ;  /* 0x0000065498030816 */ /* 0x000fc80000000003 */
[----:B------:R3:W-:Y:S01]  /*1fd0*/  @P0 SYNCS.ARRIVE.TRANS64.RED.A1T0 RZ, [R3+URZ], RZ ;  /* 0x000000ff03ff09a7 */ /* 0x0007e2000810043f */
[----:B------:R-:W-:-:S13]  /*1fe0*/  ISETP.GT.U32.AND P0, PT, R19, 0x1, PT ;  /* 0x000000011300780c */ /* 0x000fda0003f04070 */
[----:B---3--:R-:W-:Y:S05]  /*1ff0*/  @P0 BRA `(.L_x_30) ;  /* 0x0000000000040947 */ /* 0x008fea0003800000 */
[----:B------:R-:W-:Y:S01]  /*2000*/  BPT.TRAP 0x1 ;  /* 0x000000040000795c */ /* 0x000fe20000300000 */
.L_x_30:
[----:B------:R-:W3:Y:S01]  /*2010*/  LDC R6, c[0x0][0x288] ;  /* 0x0000a200ff067b82 */ /* 0x000ee20000000800 */
[--C-:B------:R-:W-:Y:S01]  /*2020*/  SHF.R.U32.HI R0, RZ, 0x2, R18.reuse ;  /* 0x00000002ff007819 */ /* 0x100fe20000011612 */
[----:B------:R-:W-:Y:S01]  /*2030*/  UIADD3 UR39, UR40, UR39, URZ ;  /* 0x0000002728277290 */ /* 0x000fe2000fffe03f */
[----:B01----:R-:W-:Y:S01]  /*2040*/  SHF.R.U32.HI R5, RZ, 0x7, R18 ;  /* 0x00000007ff057819 */ /* 0x003fe20000011612 */
[----:B------:R-:W-:Y:S01]  /*2050*/  IMAD.SHL.U32 R13, R154, 0x80, RZ ;  /* 0x000000809a0d7824 */ /* 0x000fe200078e00ff */
[----:B------:R-:W-:Y:S01]  /*2060*/  LOP3.LUT R3, R0, 0x7, RZ, 0xc0, !PT ;  /* 0x0000000700037812 */ /* 0x000fe200078ec0ff */
[----:B------:R-:W-:Y:S01]  /*2070*/  USHF.R.U32.HI UR4, URZ, 0x2, UR39 ;  /* 0x000000023f047899 */ /* 0x000fe20008011627 */
[----:B------:R-:W-:Y:S01]  /*2080*/  LOP3.LUT R4, R18, 0x60, RZ, 0xc0, !PT ;  /* 0x0000006012047812 */ /* 0x000fe200078ec0ff */
[----:B------:R-:W-:Y:S01]  /*2090*/  ULDC UR8, c[0x0][0x284] ;  /* 0x0000a10000087ab9 */ /* 0x000fe20000000800 */
[----:B------:R-:W-:Y:S01]  /*20a0*/  LOP3.LUT R0, R5, 0x1, RZ, 0xc0, !PT ;  /* 0x0000000105007812 */ /* 0x000fe200078ec0ff */
[----:B------:R-:W-:Y:S01]  /*20b0*/  ULOP3.LUT UR4, UR4, 0x1, URZ, 0xc0, !UPT ;  /* 0x0000000104047892 */ /* 0x000fe2000f8ec03f */
[----:B------:R-:W-:Y:S01]  /*20c0*/  SHF.R.U32.HI R10, RZ, 0x1, R4 ;  /* 0x00000001ff0a7819 */ /* 0x000fe20000011604 */
[----:B------:R-:W-:Y:S01]  /*20d0*/  UISETP.GT.U32.AND UP1, UPT, UR39, 0x3, UPT ;  /* 0x000000032700788c */ /* 0x000fe2000bf24070 */
[----:B------:R-:W-:Y:S01]  /*20e0*/  SHF.R.S32.HI R21, RZ, 0x1f, R23 ;  /* 0x0000001fff157819 */ /* 0x000fe20000011417 */
[----:B------:R-:W-:Y:S01]  /*20f0*/  IMAD.SHL.U32 R4, R0, 0x40, RZ ;  /* 0x0000004000047824 */ /* 0x000fe200078e00ff */
[--C-:B------:R-:W-:Y:S01]  /*2100*/  IADD3 R5, RZ, -R10, -R3.reuse ;  /* 0x8000000aff057210 */ /* 0x100fe20007ffe803 */
[----:B------:R-:W-:Y:S01]  /*2110*/  UISETP.NE.U32.AND UP0, UPT, UR4, 0x1, UPT ;  /* 0x000000010400788c */ /* 0x000fe2000bf05070 */
[----:B------:R-:W-:Y:S01]  /*2120*/  IMAD.WIDE R8, R153, 0x100, RZ ;  /* 0x0000010099087825 */ /* 0x000fe200078e02ff */
[----:B------:R-:W-:Y:S01]  /*2130*/  ULDC.64 UR6, c[0x0][0x5d0] ;  /* 0x0001740000067ab9 */ /* 0x000fe20000000a00 */
[----:B--2---:R-:W-:Y:S01]  /*2140*/  LOP3.LUT R157, R4, 0x40, R3, 0xe2, !PT ;  /* 0x00000040049d7812 */ /* 0x004fe200078ee203 */
[----:B------:R-:W-:Y:S01]  /*2150*/  UISETP.LT.U32.AND UP1, UPT, UR40, 0x4, UP1 ;  /* 0x000000042800788c */ /* 0x000fe20008f21070 */
[----:B------:R-:W-:Y:S01]  /*2160*/  LOP3.LUT R3, R18, 0x3, RZ, 0xc0, !PT ;  /* 0x0000000312037812 */ /* 0x000fe200078ec0ff */
[----:B------:R-:W-:Y:S01]  /*2170*/  UISETP.GT.U32.AND UP0, UPT, UR40, 0x3, !UP0 ;  /* 0x000000032800788c */ /* 0x000fe2000c704070 */
[----:B------:R-:W-:Y:S01]  /*2180*/  IMAD R4, R21, UR6, RZ ;  /* 0x0000000615047c24 */ /* 0x000fe2000f8e02ff */
[----:B---3--:R-:W-:Y:S01]  /*2190*/  ISETP.GE.AND P0, PT, R13, R6, PT ;  /* 0x000000060d00720c */ /* 0x008fe20003f06270 */
[----:B------:R-:W-:Y:S01]  /*21a0*/  IMAD R0, R0, -0x40, R5 ;  /* 0xffffffc000007824 */ /* 0x000fe200078e0205 */
[----:B------:R-:W-:Y:S01]  /*21b0*/  USEL UR5, URZ, 0x1, !UP1 ;  /* 0x000000013f057887 */ /* 0x000fe2000c800000 */
[----:B------:R-:W-:Y:S01]  /*21c0*/  IMAD R12, R3, -0x2, R6 ;  /* 0xfffffffe030c7824 */ /* 0x000fe200078e0206 */
[----:B------:R-:W-:Y:S01]  /*21d0*/  USEL UR4, URZ, 0x1, !UP0 ;  /* 0x000000013f047887 */ /* 0x000fe2000c000000 */
[----:B------:R-:W-:Y:S01]  /*21e0*/  IMAD.SHL.U32 R3, R153, 0x100, RZ ;  /* 0x0000010099037824 */ /* 0x000fe200078e00ff */
[----:B------:R-:W-:Y:S01]  /*21f0*/  ULOP3.LUT UR39, UR39, 0x3, URZ, 0xc0, !UPT ;  /* 0x0000000327277892 */ /* 0x000fe2000f8ec03f */
[----:B------:R-:W-:Y:S01]  /*2200*/  IMAD.SHL.U32 R6, R18, 0x2, RZ ;  /* 0x0000000212067824 */ /* 0x000fe200078e00ff */
[----:B------:R-:W-:Y:S01]  /*2210*/  ULOP3.LUT UR38, UR4, UR38, UR5, 0x96, !UPT ;  /* 0x0000002604267292 */ /* 0x000fe2000f8e9605 */
[----:B------:R-:W-:Y:S01]  /*2220*/  IMAD R11, R23, UR7, R4 ;  /* 0x00000007170b7c24 */ /* 0x000fe2000f8e0204 */
[----:B------:R-:W-:Y:S01]  /*2230*/  ISETP.GE.OR P0, PT, R3, UR8, P0 ;  /* 0x0000000803007c0c */ /* 0x000fe20008706670 */
[----:B------:R-:W-:Y:S01]  /*2240*/  IMAD.MOV.U32 R153, RZ, RZ, -0x1 ;  /* 0xffffffffff997424 */ /* 0x000fe200078e00ff */
[----:B------:R-:W-:-:S02]  /*2250*/  LOP3.LUT R6, R13, 0x6, R6, 0xf8, !PT ;  /* 0x000000060d067812 */ /* 0x000fc400078ef806 */
[----:B------:R-:W-:Y:S01]  /*2260*/  IADD3 R3, -R3, UR8, R0 ;  /* 0x0000000803037c10 */ /* 0x000fe2000fffe100 */
[----:B------:R-:W-:Y:S01]  /*2270*/  IMAD.IADD R0, R12, 0x1, -R13 ;  /* 0x000000010c007824 */ /* 0x000fe200078e0a0d */
[----:B------:R-:W-:Y:S02]  /*2280*/  SHF.R.S32.HI R7, RZ, 0x1f, R6 ;  /* 0x0000001fff077819 */ /* 0x000fe40000011406 */
[----:B------:R-:W-:Y:S01]  /*2290*/  LOP3.LUT R157, R8, R157, R10, 0xfe, !PT ;  /* 0x0000009d089d7212 */ /* 0x000fe200078efe0a */
[----:B------:R-:W-:-:S04]  /*22a0*/  IMAD.WIDE.U32 R4, R23, UR6, R6 ;  /* 0x0000000617047c25 */ /* 0x000fc8000f8e0006 */
[----:B------:R-:W-:Y:S02]  /*22b0*/  IMAD.IADD R11, R5, 0x1, R11 ;  /* 0x00000001050b7824 */ /* 0x000fe400078e020b */
[----:B------:R-:W-:Y:S01]  /*22c0*/  IMAD.MOV.U32 R10, RZ, RZ, R4 ;  /* 0x000000ffff0a7224 */ /* 0x000fe200078e0004 */
[----:B------:R-:W-:Y:S06]  /*22d0*/  @P0 BRA `(.L_x_32) ;  /* 0x0000008000600947 */ /* 0x000fec0003800000 */
[----:B------:R-:W0:Y:S01]  /*22e0*/  LDC.64 R4, c[0x0][0x5c8] ;  /* 0x00017200ff047b82 */ /* 0x000e220000000a00 */
[----:B-----5:R-:W-:Y:S01]  /*22f0*/  FSETP.NEU.AND P0, PT, R156, RZ, PT ;  /* 0x000000ff9c00720b */ /* 0x020fe20003f0d000 */
[----:B------:R-:W-:Y:S01]  /*2300*/  BSSY B0, `(.L_x_32) ;  /* 0x0000815000007945 */ /* 0x000fe20003800000 */
[----:B------:R-:W-:-:S04]  /*2310*/  ISETP.GT.AND P3, PT, R3, RZ, PT ;  /* 0x000000ff0300720c */ /* 0x000fc80003f64270 */
[----:B------:R-:W-:Y:S01]  /*2320*/  ISETP.GT.AND P2, PT, R0, RZ, P3 ;  /* 0x000000ff0000720c */ /* 0x000fe20001f44270 */
[-C--:B0-----:R-:W-:Y:S02]  /*2330*/  IMAD R12, R9, R4.reuse, RZ ;  /* 0x00000004090c7224 */ /* 0x081fe400078e02ff */
[----:B------:R-:W-:-:S04]  /*2340*/  IMAD.WIDE.U32 R170, R157, R4, R10 ;  /* 0x000000049daa7225 */ /* 0x000fc800078e000a */
[----:B------:R-:W-:-:S04]  /*2350*/  IMAD R11, R157, R5, R12 ;  /* 0x000000059d0b7224 */ /* 0x000fc800078e020c */
[----:B------:R-:W-:Y:S01]  /*2360*/  IMAD.IADD R173, R171, 0x1, R11 ;  /* 0x00000001abad7824 */ /* 0x000fe200078e020b */
[----:B------:R-:W-:Y:S06]  /*2370*/  @!P0 BRA `(.L_x_33) ;  /* 0x0000005c00108947 */ /* 0x000fec0003800000 */
[----:B------:R-:W0:Y:S01]  /*2380*/  LDC.64 R12, c[0x0][0x5b8] ;  /* 0x00016e00ff0c7b82 */ /* 0x000e220000000a00 */
[----:B------:R-:W-:-:S07]  /*2390*/  ULDC.64 UR4, c[0x0][0x5c0] ;  /* 0x0001700000047ab9 */ /* 0x000fce0000000a00 */
[----:B------:R-:W1:Y:S08]  /*23a0*/  LDC.64 R14, c[0x0][0x5b0] ;  /* 0x00016c00ff0e7b82 */ /* 0x000e700000000a00 */
[----:B------:R-:W2:Y:S01]  /*23b0*/  LDC.64 R10, c[0x0][0x5a8] ;  /* 0x00016a00ff0a7b82 */ /* 0x000ea20000000a00 */
[----:B0-----:R-:W-:-:S04]  /*23c0*/  IMAD R20, R21, R12, RZ ;  /* 0x0000000c15147224 */ /* 0x001fc800078e02ff */
[C---:B------:R-:W-:Y:S02]  /*23d0*/  IMAD R13, R23.reuse, R13, R20 ;  /* 0x0000000d170d7224 */ /* 0x040fe400078e0214 */
[----:B------:R-:W-:-:S04]  /*23e0*/  IMAD.WIDE.U32 R20, R23, R12, R6 ;  /* 0x0000000c17147225 */ /* 0x000fc800078e0006 */
[-C--:B-1----:R-:W-:Y:S02]  /*23f0*/  IMAD R154, R9, R14.reuse, RZ ;  /* 0x0000000e099a7224 */ /* 0x082fe400078e02ff */
[----:B------:R-:W-:Y:S02]  /*2400*/  IMAD.IADD R159, R21, 0x1, R13 ;  /* 0x00000001159f7824 */ /* 0x000fe400078e020d */
[----:B------:R-:W-:Y:S02]  /*2410*/  IMAD.MOV.U32 R158, RZ, RZ, R20 ;  /* 0x000000ffff9e7224 */ /* 0x000fe400078e0014 */
[C---:B------:R-:W-:Y:S02]  /*2420*/  IMAD R171, R157.reuse, R15, R154 ;  /* 0x0000000f9dab7224 */ /* 0x040fe400078e029a */
[----:B------:R-:W-:-:S04]  /*2430*/  IMAD.WIDE.U32 R160, R157, R14, R158 ;  /* 0x0000000e9da07225 */ /* 0x000fc800078e009e */
[----:B------:R-:W-:Y:S01]  /*2440*/  IMAD.IADD R154, R161, 0x1, R171 ;  /* 0x00000001a19a7824 */ /* 0x000fe200078e02ab */
[----:B--2---:R-:W-:-:S04]  /*2450*/  LEA R162, P0, R160, R10, 0x2 ;  /* 0x0000000aa0a27211 */ /* 0x004fc800078010ff */
[----:B------:R-:W-:-:S05]  /*2460*/  LEA.HI.X R163, R160, R11, R154, 0x2, P0 ;  /* 0x0000000ba0a37211 */ /* 0x000fca00000f149a */
[----:B------:R0:W2:Y:S01]  /*2470*/  @P2 LDG.E.LTC128B R154, desc[UR36][R162.64] ;  /* 0x00000024a29a2981 */ /* 0x0000a2000c1e1920 */
[----:B------:R-:W-:Y:S01]  /*2480*/  LEA R160, P0, R170, UR4, 0x2 ;  /* 0x00000004aaa07c11 */ /* 0x000fe2000f8010ff */
[----:B------:R-:W-:Y:S01]  /*2490*/  IMAD.WIDE.U32 R164, R157, R14, R6 ;  /* 0x0000000e9da47225 */ /* 0x000fe200078e0006 */
[----:B------:R-:W-:Y:S01]  /*24a0*/  ISETP.GT.AND P1, PT, R0, 0x1, P3 ;  /* 0x000000010000780c */ /* 0x000fe20001f24270 */
[----:B------:R-:W-:Y:S02]  /*24b0*/  BSSY B1, `(.L_x_34) ;  /* 0x0000011000017945 */ /* 0x000fe40003800000 */
[----:B------:R-:W-:Y:S02]  /*24c0*/  IMAD.IADD R165, R171, 0x1, R165 ;  /* 0x00000001aba57824 */ /* 0x000fe400078e02a5 */
[----:B------:R-:W-:Y:S01]  /*24d0*/  IMAD.WIDE.U32 R166, R23, R12, R164 ;  /* 0x0000000c17a67225 */ /* 0x000fe200078e00a4 */
[----:B0-----:R-:W-:-:S03]  /*24e0*/  SHF.L.U64.HI R163, R14, 0x3, R15 ;  /* 0x000000030ea37819 */ /* 0x001fc6000001020f */
[----:B------:R-:W-:Y:S01]  /*24f0*/  IMAD.SHL.U32 R162, R14, 0x8, RZ ;  /* 0x000000080ea27824 */ /* 0x000fe200078e00ff */
[----:B--2---:R-:W-:-:S05]  /*2500*/  LOP3.LUT R161, R154, 0xffffe000, RZ, 0xc0, !PT ;  /* 0xffffe0009aa17812 */ /* 0x004fca00078ec0ff */
[----:B------:R-:W-:Y:S01]  /*2510*/  FMUL R169, R161, R156 ;  /* 0x0000009ca1a97220 */ /* 0x000fe20000400000 */
[----:B------:R-:W-:Y:S01]  /*2520*/  LEA.HI.X R161, R170, UR5, R173, 0x2, P0 ;  /* 0x00000005aaa17c11 */ /* 0x000fe200080f14ad */
[----:B------:R-:W-:Y:S01]  /*2530*/  IMAD.WIDE.U32 R172, R157, R14, R162 ;  /* 0x0000000e9dac7225 */ /* 0x000fe200078e00a2 */
[----:B------:R-:W-:-:S03]  /*2540*/  LEA R164, P0, R166, R10, 0x2 ;  /* 0x0000000aa6a47211 */ /* 0x000fc600078010ff */
[----:B------:R-:W-:Y:S01]  /*2550*/  FFMA R169, R88, R155, R169 ;  /* 0x0000009b58a97223 */ /* 0x000fe200000000a9 */
[----:B------:R-:W-:-:S04]  /*2560*/  IMAD.IADD R88, R13, 0x1, R167 ;  /* 0x000000010d587824 */ /* 0x000fc800078e02a7 */
[----:B------:R-:W-:Y:S02]  /*2570*/  F2FP.TF32.F32.PACK_B R169, R169 ;  /* 0x000000a9ffa9723e */ /* 0x000fe400024050ff */
[----:B------:R-:W-:-:S03]  /*2580*/  LEA.HI.X R165, R166, R11, R88, 0x2, P0 ;  /* 0x0000000ba6a57211 */ /* 0x000fc600000f1458 */
[----:B------:R0:W-:Y:S01]  /*2590*/  @P2 STG.E desc[UR36][R160.64], R169 ;  /* 0x000000a9a0002986 */ /* 0x0001e2000c101924 */
[----:B------:R-:W-:Y:S05]  /*25a0*/  @!P1 BRA `(.L_x_35) ;  /* 0x0000000000049947 */ /* 0x000fea0003800000 */
[----:B------:R1:W5:Y:S02]  /*25b0*/  LDG.E.LTC128B R154, desc[UR36][R164.64+0x4] ;  /* 0x00000424a49a7981 */ /* 0x000364000c1e1920 */
.L_x_35:
[----:B------:R-:W-:Y:S05]  /*25c0*/  BSYNC B1 ;  /* 0x0000000000017941 */ /* 0x000fea0003800000 */
.L_x_34:
[----:B-----5:R-:W-:Y:S01]  /*25d0*/  LOP3.LUT R167, R154, 0xffffe000, RZ, 0xc0, !PT ;  /* 0xffffe0009aa77812 */ /* 0x020fe200078ec0ff */
[----:B------:R-:W-:Y:S01]  /*25e0*/  IMAD.IADD R171, R171, 0x1, R173 ;  /* 0x00000001abab7824 */ /* 0x000fe200078e02ad */
[----:B------:R-:W-:Y:S02]  /*25f0*/  ISETP.GT.AND P0, PT, R3, 0x8, PT ;  /* 0x000000080300780c */ /* 0x000fe40003f04270 */
[----:B------:R-:W-:Y:S01]  /*2600*/  IADD3 R166, P4, R20, R172, RZ ;  /* 0x000000ac14a67210 */ /* 0x000fe20007f9e0ff */
[----:B------:R-:W-:Y:S01]  /*2610*/  FMUL R88, R167, R156 ;  /* 0x0000009ca7587220 */ /* 0x000fe20000400000 */
[----:B------:R-:W-:-:S03]  /*2620*/  ISETP.GT.AND P2, PT, R0, RZ, P0 ;  /* 0x000000ff0000720c */ /* 0x000fc60000744270 */
[----:B------:R-:W-:Y:S01]  /*2630*/  FFMA R175, R89, R155, R88 ;  /* 0x0000009b59af7223 */ /* 0x000fe20000000058 */
[----:B------:R-:W-:Y:S01]  /*2640*/  IMAD.X R167, R171, 0x1, R159, P4 ;  /* 0x00000001aba77824 */ /* 0x000fe200020e069f */
[----:B------:R-:W-:-:S03]  /*2650*/  LEA R88, P4, R166, R10, 0x2 ;  /* 0x0000000aa6587211 */ /* 0x000fc600078810ff */
[----:B------:R-:W-:Y:S02]  /*2660*/  F2FP.TF32.F32.PACK_B R175, R175 ;  /* 0x000000afffaf723e */ /* 0x000fe400024050ff */
[----:B------:R-:W-:-:S03]  /*2670*/  LEA.HI.X R89, R166, R11, R167, 0x2, P4 ;  /* 0x0000000ba6597211 */ /* 0x000fc600020f14a7 */
[----:B------:R2:W-:Y:S04]  /*2680*/  @P1 STG.E desc[UR36][R160.64+0x4], R175 ;  /* 0x000004afa0001986 */ /* 0x0005e8000c101924 */
[----:B------:R3:W0:Y:S01]  /*2690*/  @P2 LDG.E.LTC128B R154, desc[UR36][R88.64] ;  /* 0x00000024589a2981 */ /* 0x000622000c1e1920 */
[----:B------:R-:W-:Y:S01]  /*26a0*/  IMAD.SHL.U32 R167, R4, 0x20, RZ ;  /* 0x0000002004a77824 */ /* 0x000fe200078e00ff */
[----:B------:R-:W-:Y:S01]  /*26b0*/  IADD3 R172, P1, R6, R172, RZ ;  /* 0x000000ac06ac7210 */ /* 0x000fe20007f3e0ff */
[----:B------:R-:W-:Y:S03]  /*26c0*/  BSSY B1, `(.L_x_36) ;  /* 0x0000011000017945 */ /* 0x000fe60003800000 */
[----:B------:R-:W-:Y:S01]  /*26d0*/  IADD3 R170, P4, R167, R160, RZ ;  /* 0x000000a0a7aa7210 */ /* 0x000fe20007f9e0ff */
[----:B------:R-:W-:Y:S01]  /*26e0*/  IMAD.X R173, R7, 0x1, R171, P1 ;  /* 0x0000000107ad7824 */ /* 0x000fe200008e06ab */
[----:B------:R-:W-:Y:S01]  /*26f0*/  ISETP.GT.AND P1, PT, R0, 0x1, P0 ;  /* 0x000000010000780c */ /* 0x000fe20000724270 */
[----:B------:R-:W-:-:S03]  /*2700*/  IMAD.WIDE.U32 R172, R23, R12, R172 ;  /* 0x0000000c17ac7225 */ /* 0x000fc600078e00ac */
[----:B---3--:R-:W-:Y:S02]  /*2710*/  LEA R88, P5, R172, R10, 0x2 ;  /* 0x0000000aac587211 */ /* 0x008fe400078a10ff */
[----:B0-----:R-:W-:-:S05]  /*2720*/  LOP3.LUT R169, R154, 0xffffe000, RZ, 0xc0, !PT ;  /* 0xffffe0009aa97812 */ /* 0x001fca00078ec0ff */
[----:B------:R-:W-:-:S04]  /*2730*/  FMUL R169, R169, R156 ;  /* 0x0000009ca9a97220 */ /* 0x000fc80000400000 */
[----:B------:R-:W-:Y:S01]  /*2740*/  FFMA R177, R90, R155, R169 ;  /* 0x0000009b5ab17223 */ /* 0x000fe200000000a9 */
[----:B------:R-:W-:Y:S01]  /*2750*/  SHF.L.U64.HI R169, R4, 0x5, R5 ;  /* 0x0000000504a97819 */ /* 0x000fe20000010205 */
[----:B------:R-:W-:-:S03]  /*2760*/  IMAD.IADD R90, R13, 0x1, R173 ;  /* 0x000000010d5a7824 */ /* 0x000fc600078e02ad */
[----:B------:R-:W-:Y:S01]  /*2770*/  F2FP.TF32.F32.PACK_B R177, R177 ;  /* 0x000000b1ffb1723e */ /* 0x000fe200024050ff */
[----:B------:R-:W-:Y:S01]  /*2780*/  IMAD.X R171, R169, 0x1, R161, P4 ;  /* 0x00000001a9ab7824 */ /* 0x000fe200020e06a1 */
[----:B------:R-:W-:-:S04]  /*2790*/  LEA.HI.X R89, R172, R11, R90, 0x2, P5 ;  /* 0x0000000bac597211 */ /* 0x000fc800028f145a */
[----:B------:R2:W-:Y:S01]  /*27a0*/  @P2 STG.E desc[UR36][R170.64], R177 ;  /* 0x000000b1aa002986 */ /* 0x0005e2000c101924 */
[----:B------:R-:W-:Y:S05]  /*27b0*/  @!P1 BRA `(.L_x_37) ;  /* 0x0000000000049947 */ /* 0x000fea0003800000 */
[----:B------:R0:W5:Y:S02]  /*27c0*/  LDG.E.LTC128B R154, desc[UR36][R88.64+0x4] ;  /* 0x00000424589a7981 */ /* 0x000164000c1e1920 */
.L_x_37:
[----:B------:R-:W-:Y:S05]  /*27d0*/  BSYNC B1 ;  /* 0x0000000000017941 */ /* 0x000fea0003800000 */
.L_x_36:
[----:B-----5:R-:W-:Y:S01]  /*27e0*/  LOP3.LUT R173, R154, 0xffffe000, RZ, 0xc0, !PT ;  /* 0xffffe0009aad7812 */ /* 0x020fe200078ec0ff */
[----:B------:R-:W-:Y:S01]  /*27f0*/  BSSY B1, `(.L_x_38) ;  /* 0x000000a000017945 */ /* 0x000fe20003800000 */
[----:B------:R-:W-:-:S03]  /*2800*/  ISETP.GT.AND P2, PT, R0, 0x8, P3 ;  /* 0x000000080000780c */ /* 0x000fc60001f44270 */
[----:B------:R-:W-:-:S04]  /*2810*/  FMUL R90, R173, R156 ;  /* 0x0000009cad5a7220 */ /* 0x000fc80000400000 */
[----:B------:R-:W-:Y:S01]  /*2820*/  FFMA R173, R91, R155, R90 ;  /* 0x0000009b5bad7223 */ /* 0x000fe2000000005a */
[----:B------:R-:W-:Y:S02]  /*2830*/  @P1 IMAD.MOV.U32 R90, RZ, RZ, R170 ;  /* 0x000000ffff5a1224 */ /* 0x000fe400078e00aa */
[----:B------:R-:W-:Y:S02]  /*2840*/  @P1 IMAD.MOV.U32 R91, RZ, RZ, R171 ;  /* 0x000000ffff5b1224 */ /* 0x000fe400078e00ab */
[----:B------:R-:W-:-:S05]  /*2850*/  F2FP.TF32.F32.PACK_B R173, R173 ;  /* 0x000000adffad723e */ /* 0x000fca00024050ff */
[----:B------:R3:W-:Y:S01]  /*2860*/  @P1 STG.E desc[UR36][R90.64+0x4], R173 ;  /* 0x000004ad5a001986 */ /* 0x0007e2000c101924 */
[----:B------:R-:W-:Y:S05]  /*2870*/  @!P2 BRA `(.L_x_39) ;  /* 0x000000000004a947 */ /* 0x000fea0003800000 */
[----:B------:R4:W5:Y:S02]  /*2880*/  LDG.E.LTC128B R154, desc[UR36][R164.64+0x20] ;  /* 0x00002024a49a7981 */ /* 0x000964000c1e1920 */
.L_x_39:
[----:B------:R-:W-:Y:S05]  /*2890*/  BSYNC B1 ;  /* 0x0000000000017941 */ /* 0x000fea0003800000 */
.L_x_38:
[----:B---3-5:R-:W-:Y:S01]  /*28a0*/  LOP3.LUT R91, R154, 0xffffe000, RZ, 0xc0, !PT ;  /* 0xffffe0009a5b7812 */ /* 0x028fe200078ec0ff */
[----:B------:R-:W-:Y:S01]  /*28b0*/  @P2 IMAD.MOV.U32 R90, RZ, RZ, R160 ;  /* 0x000000ffff5a2224 */ /* 0x000fe200078e00a0 */
[----:B------:R-:W-:Y:S01]  /*28c0*/  ISETP.GT.AND P1, PT, R0, 0x9, P3 ;  /* 0x000000090000780c */ /* 0x000fe20001f24270 */
[----:B------:R-:W-:Y:S02]  /*28d0*/  BSSY B1, `(.L_x_40) ;  /* 0x0000008000017945 */ /* 0x000fe40003800000 */
[----:B------:R-:W-:-:S04]  /*28e0*/  FMUL R91, R91, R156 ;  /* 0x0000009c5b5b7220 */ /* 0x000fc80000400000 */
[----:B------:R-:W-:Y:S01]  /*28f0*/  FFMA R173, R92, R155, R91 ;  /* 0x0000009b5cad7223 */ /* 0x000fe2000000005b */
[----:B------:R-:W-:-:S04]  /*2900*/  @P2 IMAD.MOV.U32 R91, RZ, RZ, R161 ;  /* 0x000000ffff5b2224 */ /* 0x000fc800078e00a1 */
[----:B------:R-:W-:-:S05]  /*2910*/  F2FP.TF32.F32.PACK_B R173, R173 ;  /* 0x000000adffad723e */ /* 0x000fca00024050ff */
[----:B------:R3:W-:Y:S01]  /*2920*/  @P2 STG.E desc[UR36][R90.64+0x20], R173 ;  /* 0x000020ad5a002986 */ /* 0x0007e2000c101924 */
[----:B------:R-:W-:Y:S05]  /*2930*/  @!P1 BRA `(.L_x_41) ;  /* 0x0000000000049947 */ /* 0x000fea0003800000 */
[----:B------:R0:W5:Y:S02]  /*2940*/  LDG.E.LTC128B R154, desc[UR36][R164.64+0x24] ;  /* 0x00002424a49a7981 */ /* 0x000164000c1e1920 */
.L_x_41:
[----:B------:R-:W-:Y:S05]  /*2950*/  BSYNC B1 ;  /* 0x0000000000017941 */ /* 0x000fea0003800000 */
.L_x_40:
[----:B---3-5:R-:W-:Y:S01]  /*2960*/  LOP3.LUT R91, R154, 0xffffe000, RZ, 0xc0, !PT ;  /* 0xffffe0009a5b7812 */ /* 0x028fe200078ec0ff */
[----:B------:R-:W-:Y:S01]  /*2970*/  BSSY B1, `(.L_x_42) ;  /* 0x000000a000017945 */ /* 0x000fe20003800000 */
[----:B------:R-:W-:-:S03]  /*2980*/  ISETP.GT.AND P2, PT, R0, 0x8, P0 ;  /* 0x000000080000780c */ /* 0x000fc60000744270 */
[----:B------:R-:W-:Y:S01]  /*2990*/  FMUL R90, R91, R156 ;  /* 0x0000009c5b5a7220 */ /* 0x000fe20000400000 */
[----:B------:R-:W-:-:S03]  /*29a0*/  @P1 IMAD.MOV.U32 R91, RZ, RZ, R161 ;  /* 0x000000ffff5b1224 */ /* 0x000fc600078e00a1 */
[----:B------:R-:W-:Y:S01]  /*29b0*/  FFMA R93, R93, R155, R90 ;  /* 0x0000009b5d5d7223 */ /* 0x000fe2000000005a */
[----:B------:R-:W-:-:S04]  /*29c0*/  @P1 IMAD.MOV.U32 R90, RZ, RZ, R160 ;  /* 0x000000ffff5a1224 */ /* 0x000fc800078e00a0 */
[----:B------:R-:W-:-:S05]  /*29d0*/  F2FP.TF32.F32.PACK_B R93, R93 ;  /* 0x0000005dff5d723e */ /* 0x000fca00024050ff */
[----:B------:R3:W-:Y:S01]  /*29e0*/  @P1 STG.E desc[UR36][R90.64+0x24], R93 ;  /* 0x0000245d5a001986 */ /* 0x0007e2000c101924 */
[----:B------:R-:W-:Y:S05]  /*29f0*/  @!P2 BRA `(.L_x_43) ;  /* 0x000000000004a947 */ /* 0x000fea0003800000 */
[----:B------:R0:W5:Y:S02]  /*2a00*/  LDG.E.LTC128B R154, desc[UR36][R88.64+0x20] ;  /* 0x00002024589a7981 */ /* 0x000164000c1e1920 */
.L_x_43:
[----:B------:R-:W-:Y:S05]  /*2a10*/  BSYNC B1 ;  /* 0x0000000000017941 */ /* 0x000fea0003800000 */
.L_x_42:
        /* <DEDUP_REMOVED lines=11> */
.L_x_45:
[----:B------:R-:W-:Y:S05]  /*2ad0*/  BSYNC B1 ;  /* 0x0000000000017941 */ /* 0x000fea0003800000 */
.L_x_44:
        /* <DEDUP_REMOVED lines=11> */
.L_x_47:
[----:B------:R-:W-:Y:S05]  /*2b90*/  BSYNC B1 ;  /* 0x0000000000017941 */ /* 0x000fea0003800000 */
.L_x_46:
        /* <DEDUP_REMOVED lines=11> */
.L_x_49:
[----:B------:R-:W-:Y:S05]  /*2c50*/  BSYNC B1 ;  /* 0x0000000000017941 */ /* 0x000fea0003800000 */
.L_x_48:
        /* <DEDUP_REMOVED lines=11> */
.L_x_51:
[----:B------:R-:W-:Y:S05]  /*2d10*/  BSYNC B1 ;  /* 0x0000000000017941 */ /* 0x000fea0003800000 */
.L_x_50:
        /* <DEDUP_REMOVED lines=11> */
.L_x_53:
[----:B------:R-:W-:Y:S05]  /*2dd0*/  BSYNC B1 ;  /* 0x0000000000017941 */ /* 0x000fea0003800000 */
.L_x_52:
        /* <DEDUP_REMOVED lines=11> */
.L_x_55:
[----:B------:R-:W-:Y:S05]  /*2e90*/  BSYNC B1 ;  /* 0x0000000000017941 */ /* 0x000fea0003800000 */
.L_x_54:
        /* <DEDUP_REMOVED lines=11> */
.L_x_57:
[----:B------:R-:W-:Y:S05]  /*2f50*/  BSYNC B1 ;  /* 0x0000000000017941 */ /* 0x000fea0003800000 */
.L_x_56:
        /* <DEDUP_REMOVED lines=11> */
.L_x_59:
[----:B------:R-:W-:Y:S05]  /*3010*/  BSYNC B1 ;  /* 0x0000000000017941 */ /* 0x000fea0003800000 */
.L_x_58:
        /* <DEDUP_REMOVED lines=11> */
.L_x_61:
[----:B------:R-:W-:Y:S05]  /*30d0*/  BSYNC B1 ;  /* 0x0000000000017941 */ /* 0x000fea0003800000 */
.L_x_60:
        /* <DEDUP_REMOVED lines=11> */
.L_x_63:
[----:B------:R-:W-:Y:S05]  /*3190*/  BSYNC B1 ;  /* 0x0000000000017941 */ /* 0x000fea0003800000 */
.L_x_62:
        /* <DEDUP_REMOVED lines=11> */
.L_x_65:
[----:B------:R-:W-:Y:S05]  /*3250*/  BSYNC B1 ;  /* 0x0000000000017941 */ /* 0x000fea0003800000 */
.L_x_64:
        /* <DEDUP_REMOVED lines=11> */
.L_x_67:
[----:B------:R-:W-:Y:S05]  /*3310*/  BSYNC B1 ;  /* 0x0000000000017941 */ /* 0x000fea0003800000 */
.L_x_66:
        /* <DEDUP_REMOVED lines=11> */
.L_x_69:
[----:B------:R-:W-:Y:S05]  /*33d0*/  BSYNC B1 ;  /* 0x0000000000017941 */ /* 0x000fea0003800000 */
.L_x_68:
        /* <DEDUP_REMOVED lines=11> */
.L_x_71:
[----:B------:R-:W-:Y:S05]  /*3490*/  BSYNC B1 ;  /* 0x0000000000017941 */ /* 0x000fea0003800000 */
.L_x_70:
        /* <DEDUP_REMOVED lines=11> */
.L_x_73:
[----:B------:R-:W-:Y:S05]  /*3550*/  BSYNC B1 ;  /* 0x0000000000017941 */ /* 0x000fea0003800000 */
.L_x_72:
        /* <DEDUP_REMOVED lines=11> */
.L_x_75:
[----:B------:R-:W-:Y:S05]  /*3610*/  BSYNC B1 ;  /* 0x0000000000017941 */ /* 0x000fea0003800000 */
.L_x_74:
        /* <DEDUP_REMOVED lines=11> */
.L_x_77:
[----:B------:R-:W-:Y:S05]  /*36d0*/  BSYNC B1 ;  /* 0x0000000000017941 */ /* 0x000fea0003800000 */
.L_x_76:
        /* <DEDUP_REMOVED lines=11> */
.L_x_79:
[----:B------:R-:W-:Y:S05]  /*3790*/  BSYNC B1 ;  /* 0x0000000000017941 */ /* 0x000fea0003800000 */
.L_x_78:
        /* <DEDUP_REMOVED lines=11> */
.L_x_81:
[----:B------:R-:W-:Y:S05]  /*3850*/  BSYNC B1 ;  /* 0x0000000000017941 */ /* 0x000fea0003800000 */
.L_x_80:
        /* <DEDUP_REMOVED lines=11> */
.L_x_83:
[----:B------:R-:W-:Y:S05]  /*3910*/  BSYNC B1 ;  /* 0x0000000000017941 */ /* 0x000fea0003800000 */
.L_x_82:
        /* <DEDUP_REMOVED lines=11> */
.L_x_85:
[----:B------:R-:W-:Y:S05]  /*39d0*/  BSYNC B1 ;  /* 0x0000000000017941 */ /* 0x000fea0003800000 */
.L_x_84:
        /* <DEDUP_REMOVED lines=11> */
.L_x_87:
[----:B------:R-:W-:Y:S05]  /*3a90*/  BSYNC B1 ;  /* 0x0000000000017941 */ /* 0x000fea0003800000 */
.L_x_86:
        /* <DEDUP_REMOVED lines=11> */
.L_x_89:
[----:B------:R-:W-:Y:S05]  /*3b50*/  BSYNC B1 ;  /* 0x0000000000017941 */ /* 0x000fea0003800000 */
.L_x_88:
        /* <DEDUP_REMOVED lines=11> */
.L_x_91:
[----:B------:R-:W-:Y:S05]  /*3c10*/  BSYNC B1 ;  /* 0x0000000000017941 */ /* 0x000fea0003800000 */
.L_x_90:
        /* <DEDUP_REMOVED lines=11> */
.L_x_93:
[----:B------:R-:W-:Y:S05]  /*3cd0*/  BSYNC B1 ;  /* 0x0000000000017941 */ /* 0x000fea0003800000 */
.L_x_92:
        /* <DEDUP_REMOVED lines=11> */
.L_x_95:
[----:B------:R-:W-:Y:S05]  /*3d90*/  BSYNC B1 ;  /* 0x0000000000017941 */ /* 0x000fea0003800000 */
.L_x_94:
        /* <DEDUP_REMOVED lines=11> */
.L_x_97:
[----:B------:R-:W-:Y:S05]  /*3e50*/  BSYNC B1 ;  /* 0x0000000000017941 */ /* 0x000fea0003800000 */
.L_x_96:
        /* <DEDUP_REMOVED lines=11> */
.L_x_99:
[----:B------:R-:W-:Y:S05]  /*3f10*/  BSYNC B1 ;  /* 0x0000000000017941 */ /* 0x000fea0003800000 */
.L_x_98:
        /* <DEDUP_REMOVED lines=11> */
.L_x_101:
[----:B------:R-:W-:Y:S05]  /*3fd0*/  BSYNC B1 ;  /* 0x0000000000017941 */ /* 0x000fea0003800000 */
.L_x_100:
        /* <DEDUP_REMOVED lines=11> */
.L_x_103:
[----:B------:R-:W-:Y:S05]  /*4090*/  BSYNC B1 ;  /* 0x0000000000017941 */ /* 0x000fea0003800000 */
.L_x_102:
        /* <DEDUP_REMOVED lines=11> */
.L_x_105:
[----:B------:R-:W-:Y:S05]  /*4150*/  BSYNC B1 ;  /* 0x0000000000017941 */ /* 0x000fea0003800000 */
.L_x_104:
        /* <DEDUP_REMOVED lines=11> */
.L_x_107:
[----:B------:R-:W-:Y:S05]  /*4210*/  BSYNC B1 ;  /* 0x0000000000017941 */ /* 0x000fea0003800000 */
.L_x_106:
        /* <DEDUP_REMOVED lines=11> */
.L_x_109:
[----:B------:R-:W-:Y:S05]  /*42d0*/  BSYNC B1 ;  /* 0x0000000000017941 */ /* 0x000fea0003800000 */
.L_x_108:
        /* <DEDUP_REMOVED lines=11> */
.L_x_111:
[----:B------:R-:W-:Y:S05]  /*4390*/  BSYNC B1 ;  /* 0x0000000000017941 */ /* 0x000fea0003800000 */
.L_x_110:
        /* <DEDUP_REMOVED lines=11> */
.L_x_113:
[----:B------:R-:W-:Y:S05]  /*4450*/  BSYNC B1 ;  /* 0x0000000000017941 */ /* 0x000fea0003800000 */
.L_x_112:
        /* <DEDUP_REMOVED lines=11> */
.L_x_115:
[----:B------:R-:W-:Y:S05]  /*4510*/  BSYNC B1 ;  /* 0x0000000000017941 */ /* 0x000fea0003800000 */
.L_x_114:
        /* <DEDUP_REMOVED lines=11> */
.L_x_117:
[----:B------:R-:W-:Y:S05]  /*45d0*/  BSYNC B1 ;  /* 0x0000000000017941 */ /* 0x000fea0003800000 */
.L_x_116:
        /* <DEDUP_REMOVED lines=11> */
.L_x_119:
[----:B------:R-:W-:Y:S05]  /*4690*/  BSYNC B1 ;  /* 0x0000000000017941 */ /* 0x000fea0003800000 */
.L_x_118:
        /* <DEDUP_REMOVED lines=11> */
.L_x_121:
[----:B------:R-:W-:Y:S05]  /*4750*/  BSYNC B1 ;  /* 0x0000000000017941 */ /* 0x000fea0003800000 */
.L_x_120:
        /* <DEDUP_REMOVED lines=11> */
.L_x_123:
[----:B------:R-:W-:Y:S05]  /*4810*/  BSYNC B1 ;  /* 0x0000000000017941 */ /* 0x000fea0003800000 */
.L_x_122:
        /* <DEDUP_REMOVED lines=11> */
.L_x_125:
[----:B------:R-:W-:Y:S05]  /*48d0*/  BSYNC B1 ;  /* 0x0000000000017941 */ /* 0x000fea0003800000 */
.L_x_124:
        /* <DEDUP_REMOVED lines=11> */
.L_x_127:
[----:B------:R-:W-:Y:S05]  /*4990*/  BSYNC B1 ;  /* 0x0000000000017941 */ /* 0x000fea0003800000 */
.L_x_126:
        /* <DEDUP_REMOVED lines=11> */
.L_x_129:
[----:B------:R-:W-:Y:S05]  /*4a50*/  BSYNC B1 ;  /* 0x0000000000017941 */ /* 0x000fea0003800000 */
.L_x_128:
        /* <DEDUP_REMOVED lines=11> */
.L_x_131:
[----:B------:R-:W-:Y:S05]  /*4b10*/  BSYNC B1 ;  /* 0x0000000000017941 */ /* 0x000fea0003800000 */
.L_x_130:
        /* <DEDUP_REMOVED lines=11> */
.L_x_133:
[----:B------:R-:W-:Y:S05]  /*4bd0*/  BSYNC B1 ;  /* 0x0000000000017941 */ /* 0x000fea0003800000 */
.L_x_132:
        /* <DEDUP_REMOVED lines=11> */
.L_x_135:
[----:B------:R-:W-:Y:S05]  /*4c90*/  BSYNC B1 ;  /* 0x0000000000017941 */ /* 0x000fea0003800000 */
.L_x_134:
        /* <DEDUP_REMOVED lines=11> */
.L_x_137:
[----:B------:R-:W-:Y:S05]  /*4d50*/  BSYNC B1 ;  /* 0x0000000000017941 */ /* 0x000fea0003800000 */
.L_x_136:
        /* <DEDUP_REMOVED lines=11> */
.L_x_139:
[----:B------:R-:W-:Y:S05]  /*4e10*/  BSYNC B1 ;  /* 0x0000000000017941 */ /* 0x000fea0003800000 */
.L_x_138:
        /* <DEDUP_REMOVED lines=11> */
.L_x_141:
[----:B------:R-:W-:Y:S05]  /*4ed0*/  BSYNC B1 ;  /* 0x0000000000017941 */ /* 0x000fea0003800000 */
.L_x_140:
        /* <DEDUP_REMOVED lines=11> */
.L_x_143:
[----:B------:R-:W-:Y:S05]  /*4f90*/  BSYNC B1 ;  /* 0x0000000000017941 */ /* 0x000fea0003800000 */
.L_x_142:
        /* <DEDUP_REMOVED lines=11> */
.L_x_145:
[----:B------:R-:W-:Y:S05]  /*5050*/  BSYNC B1 ;  /* 0x0000000000017941 */ /* 0x000fea0003800000 */
.L_x_144:
        /* <DEDUP_REMOVED lines=11> */
.L_x_147:
[----:B------:R-:W-:Y:S05]  /*5110*/  BSYNC B1 ;  /* 0x0000000000017941 */ /* 0x000fea0003800000 */
.L_x_146:
        /* <DEDUP_REMOVED lines=11> */
.L_x_149:
[----:B------:R-:W-:Y:S05]  /*51d0*/  BSYNC B1 ;  /* 0x0000000000017941 */ /* 0x000fea0003800000 */
.L_x_148:
        /* <DEDUP_REMOVED lines=11> */
.L_x_151:
[----:B------:R-:W-:Y:S05]  /*5290*/  BSYNC B1 ;  /* 0x0000000000017941 */ /* 0x000fea0003800000 */
.L_x_150:
        /* <DEDUP_REMOVED lines=11> */
.L_x_153:
[----:B------:R-:W-:Y:S05]  /*5350*/  BSYNC B1 ;  /* 0x0000000000017941 */ /* 0x000fea0003800000 */
.L_x_152:
        /* <DEDUP_REMOVED lines=11> */
.L_x_155:
[----:B------:R-:W-:Y:S05]  /*5410*/  BSYNC B1 ;  /* 0x0000000000017941 */ /* 0x000fea0003800000 */
.L_x_154:
[----:B---3-5:R-:W-:Y:S01]  /*5420*/  LOP3.LUT R91, R154, 0xffffe000, RZ, 0xc0, !PT ;  /* 0xffffe0009a5b7812 */ /* 0x028fe200078ec0ff */
[----:B------:R-:W-:Y:S01]  /*5430*/  @P2 IMAD.MOV.U32 R8, RZ, RZ, R170 ;  /* 0x000000ffff082224 */ /* 0x000fe200078e00aa */
[----:B------:R-:W-:Y:S01]  /*5440*/  IADD3 R157, P1, R157, 0x80, RZ ;  /* 0x000000809d9d7810 */ /* 0x000fe20007f3e0ff */
[----:B------:R-:W-:Y:S02]  /*5450*/  BSSY B1, `(.L_x_156) ;  /* 0x000000b000017945 */ /* 0x000fe40003800000 */
[----:B------:R-:W-:Y:S02]  /*5460*/  FMUL R91, R91, R156 ;  /* 0x0000009c5b5b7220 */ /* 0x000fe40000400000 */
[----:B------:R-:W-:Y:S01]  /*5470*/  IMAD.X R9, RZ, RZ, R9, P1 ;  /* 0x000000ffff097224 */ /* 0x000fe200008e0609 */
[----:B------:R-:W-:Y:S01]  /*5480*/  ISETP.GT.AND P1, PT, R0, 0x79, P0 ;  /* 0x000000790000780c */ /* 0x000fe20000724270 */
[----:B------:R-:W-:Y:S02]  /*5490*/  FFMA R91, R150, R155, R91 ;  /* 0x0000009b965b7223 */ /* 0x000fe4000000005b */
[----:B------:R-:W-:-:S02]  /*54a0*/  IMAD R90, R9, R14, RZ ;  /* 0x0000000e095a7224 */ /* 0x000fc400078e02ff */
[----:B------:R-:W-:Y:S01]  /*54b0*/  @P2 IMAD.MOV.U32 R9, RZ, RZ, R171 ;  /* 0x000000ffff092224 */ /* 0x000fe200078e00ab */
[----:B------:R-:W-:-:S05]  /*54c0*/  F2FP.TF32.F32.PACK_B R91, R91 ;  /* 0x0000005bff5b723e */ /* 0x000fca00024050ff */
[----:B------:R3:W-:Y:S02]  /*54d0*/  @P2 STG.E desc[UR36][R8.64+0x1e0], R91 ;  /* 0x0001e05b08002986 */ /* 0x0007e4000c101924 */
[----:B------:R-:W-:Y:S05]  /*54e0*/  @!P1 BRA `(.L_x_157) ;  /* 0x0000000000049947 */ /* 0x000fea0003800000 */
[----:B------:R0:W5:Y:S02]  /*54f0*/  LDG.E.LTC128B R154, desc[UR36][R88.64+0x1e4] ;  /* 0x0001e424589a7981 */ /* 0x000164000c1e1920 */
.L_x_157:
[----:B------:R-:W-:Y:S05]  /*5500*/  BSYNC B1 ;  /* 0x0000000000017941 */ /* 0x000fea0003800000 */
.L_x_156:
[----:B0----5:R-:W-:Y:S01]  /*5510*/  LOP3.LUT R89, R154, 0xffffe000, RZ, 0xc0, !PT ;  /* 0xffffe0009a597812 */ /* 0x021fe200078ec0ff */
[----:B------:R-:W-:Y:S01]  /*5520*/  IMAD R97, R157, R15, R90 ;  /* 0x0000000f9d617224 */ /* 0x000fe200078e025a */
[----:B------:R-:W-:Y:S01]  /*5530*/  ISETP.GT.AND P0, PT, R3, 0x80, PT ;  /* 0x000000800300780c */ /* 0x000fe20003f04270 */
[----:B---3--:R-:W-:-:S04]  /*5540*/  IMAD.WIDE.U32 R8, R157, R14, R158 ;  /* 0x0000000e9d087225 */ /* 0x008fc800078e009e */
[----:B------:R-:W-:Y:S01]  /*5550*/  FMUL R88, R89, R156 ;  /* 0x0000009c59587220 */ /* 0x000fe20000400000 */
[----:B------:R-:W-:Y:S01]  /*5560*/  ISETP.GT.AND P3, PT, R0, RZ, P0 ;  /* 0x000000ff0000720c */ /* 0x000fe20000764270 */
[----:B------:R-:W-:Y:S02]  /*5570*/  IMAD.IADD R9, R9, 0x1, R97 ;  /* 0x0000000109097824 */ /* 0x000fe400078e0261 */
[----:B------:R-:W-:Y:S01]  /*5580*/  FFMA R151, R151, R155, R88 ;  /* 0x0000009b97977223 */ /* 0x000fe20000000058 */
[----:B------:R-:W-:-:S04]  /*5590*/  LEA R88, P2, R8, R10, 0x2 ;  /* 0x0000000a08587211 */ /* 0x000fc800078410ff */
[----:B------:R-:W-:Y:S02]  /*55a0*/  F2FP.TF32.F32.PACK_B R151, R151 ;  /* 0x00000097ff97723e */ /* 0x000fe400024050ff */
[----:B------:R-:W-:-:S03]  /*55b0*/  LEA.HI.X R89, R8, R11, R9, 0x2, P2 ;  /* 0x0000000b08597211 */ /* 0x000fc600010f1409 */
[----:B------:R0:W-:Y:S04]  /*55c0*/  @P1 STG.E desc[UR36][R170.64+0x1e4], R151 ;  /* 0x0001e497aa001986 */ /* 0x0001e8000c101924 */
[----:B------:R-:W3:Y:S01]  /*55d0*/  @P3 LDG.E.LTC128B R154, desc[UR36][R88.64] ;  /* 0x00000024589a3981 */ /* 0x000ee2000c1e1920 */
[----:B------:R-:W-:Y:S01]  /*55e0*/  IMAD.WIDE.U32 R8, R157, R14, R6 ;  /* 0x0000000e9d087225 */ /* 0x000fe200078e0006 */
[----:B------:R-:W-:Y:S01]  /*55f0*/  SHF.L.U64.HI R95, R4, 0x9, R5 ;  /* 0x00000009045f7819 */ /* 0x000fe20000010205 */
[----:B------:R-:W-:Y:S01]  /*5600*/  BSSY B1, `(.L_x_158) ;  /* 0x0000011000017945 */ /* 0x000fe20003800000 */
[----:B------:R-:W-:Y:S01]  /*5610*/  ISETP.GT.AND P2, PT, R0, 0x1, P0 ;  /* 0x000000010000780c */ /* 0x000fe20000744270 */
[----:B------:R-:W-:Y:S02]  /*5620*/  IMAD.IADD R9, R97, 0x1, R9 ;  /* 0x0000000161097824 */ /* 0x000fe400078e0209 */
[----:B------:R-:W-:-:S02]  /*5630*/  IMAD.SHL.U32 R93, R4, 0x200, RZ ;  /* 0x00000200045d7824 */ /* 0x000fc400078e00ff */
[----:B------:R-:W-:-:S03]  /*5640*/  IMAD.WIDE.U32 R90, R23, R12, R8 ;  /* 0x0000000c175a7225 */ /* 0x000fc600078e0008 */
[----:B------:R-:W-:Y:S01]  /*5650*/  IADD3 R8, P1, R93, R160, RZ ;  /* 0x000000a05d087210 */ /* 0x000fe20007f3e0ff */
[----:B------:R-:W-:Y:S01]  /*5660*/  IMAD.IADD R5, R13, 0x1, R91 ;  /* 0x000000010d057824 */ /* 0x000fe200078e025b */
[----:B------:R-:W-:-:S03]  /*5670*/  LEA R4, P4, R90, R10, 0x2 ;  /* 0x0000000a5a047211 */ /* 0x000fc600078810ff */
[----:B------:R-:W-:Y:S01]  /*5680*/  IMAD.X R9, R95, 0x1, R161, P1 ;  /* 0x000000015f097824 */ /* 0x000fe200008e06a1 */
[----:B------:R-:W-:Y:S02]  /*5690*/  LEA.HI.X R5, R90, R11, R5, 0x2, P4 ;  /* 0x0000000b5a057211 */ /* 0x000fe400020f1405 */
[----:B---3--:R-:W-:-:S05]  /*56a0*/  LOP3.LUT R15, R154, 0xffffe000, RZ, 0xc0, !PT ;  /* 0xffffe0009a0f7812 */ /* 0x008fca00078ec0ff */
[----:B------:R-:W-:-:S04]  /*56b0*/  FMUL R15, R15, R156 ;  /* 0x0000009c0f0f7220 */ /* 0x000fc80000400000 */
[----:B------:R-:W-:-:S05]  /*56c0*/  FFMA R15, R24, R155, R15 ;  /* 0x0000009b180f7223 */ /* 0x000fca000000000f */
[----:B------:R-:W-:-:S05]  /*56d0*/  F2FP.TF32.F32.PACK_B R15, R15 ;  /* 0x0000000fff0f723e */ /* 0x000fca00024050ff */
[----:B------:R0:W-:Y:S01]  /*56e0*/  @P3 STG.E desc[UR36][R8.64], R15 ;  /* 0x0000000f08003986 */ /* 0x0001e2000c101924 */
[----:B------:R-:W-:Y:S05]  /*56f0*/  @!P2 BRA `(.L_x_159) ;  /* 0x000000000004a947 */ /* 0x000fea0003800000 */
[----:B------:R3:W5:Y:S02]  /*5700*/  LDG.E.LTC128B R154, desc[UR36][R4.64+0x4] ;  /* 0x00000424049a7981 */ /* 0x000764000c1e1920 */
.L_x_159:
[----:B------:R-:W-:Y:S05]  /*5710*/  BSYNC B1 ;  /* 0x0000000000017941 */ /* 0x000fea0003800000 */
.L_x_158:
[----:B-----5:R-:W-:Y:S01]  /*5720*/  LOP3.LUT R21, R154, 0xffffe000, RZ, 0xc0, !PT ;  /* 0xffffe0009a157812 */ /* 0x020fe200078ec0ff */
[----:B0-----:R-:W-:Y:S01]  /*5730*/  IMAD.WIDE.U32 R14, R157, R14, R162 ;  /* 0x0000000e9d0e7225 */ /* 0x001fe200078e00a2 */
[----:B------:R-:W-:Y:S01]  /*5740*/  ISETP.GT.AND P1, PT, R3, 0x88, PT ;  /* 0x000000880300780c */ /* 0x000fe20003f24270 */
[----:B------:R-:W-:Y:S02]  /*5750*/  BSSY B1, `(.L_x_160) ;  /* 0x000000f000017945 */ /* 0x000fe40003800000 */
[----:B------:R-:W-:Y:S01]  /*5760*/  FMUL R24, R21, R156 ;  /* 0x0000009c15187220 */ /* 0x000fe20000400000 */
[----:B------:R-:W-:Y:S01]  /*5770*/  ISETP.GT.AND P3, PT, R0, RZ, P1 ;  /* 0x000000ff0000720c */ /* 0x000fe20000f64270 */
[----:B------:R-:W-:Y:S01]  /*5780*/  IMAD.IADD R97, R97, 0x1, R15 ;  /* 0x0000000161617824 */ /* 0x000fe200078e020f */
[-C--:B------:R-:W-:Y:S01]  /*5790*/  IADD3 R20, P5, R20, R14.reuse, RZ ;  /* 0x0000000e14147210 */ /* 0x080fe20007fbe0ff */
[----:B------:R-:W-:Y:S01]  /*57a0*/  FFMA R25, R25, R155, R24 ;  /* 0x0000009b19197223 */ /* 0x000fe20000000018 */
[----:B------:R-:W-:-:S03]  /*57b0*/  IADD3 R14, P4, R6, R14, RZ ;  /* 0x0000000e060e7210 */ /* 0x000fc60007f9e0ff */
[----:B------:R-:W-:Y:S01]  /*57c0*/  IMAD.X R158, R97, 0x1, R159, P5 ;  /* 0x00000001619e7824 */ /* 0x000fe200028e069f */
[----:B------:R-:W-:Y:S01]  /*57d0*/  F2FP.TF32.F32.PACK_B R25, R25 ;  /* 0x00000019ff19723e */ /* 0x000fe200024050ff */
[----:B------:R-:W-:Y:S01]  /*57e0*/  IMAD.X R15, R7, 0x1, R97, P4 ;  /* 0x00000001070f7824 */ /* 0x000fe200020e0661 */
[----:B------:R-:W-:-:S03]  /*57f0*/  LEA R6, P5, R20, R10, 0x2 ;  /* 0x0000000a14067211 */ /* 0x000fc600078a10ff */
[----:B------:R0:W-:Y:S01]  /*5800*/  @P2 STG.E desc[UR36][R8.64+0x4], R25 ;  /* 0x0000041908002986 */ /* 0x0001e2000c101924 */
[----:B------:R-:W-:Y:S01]  /*5810*/  LEA.HI.X R7, R20, R11, R158, 0x2, P5 ;  /* 0x0000000b14077211 */ /* 0x000fe200028f149e */
[----:B------:R-:W-:Y:S08]  /*5820*/  @!P3 BRA `(.L_x_161) ;  /* 0x000000000004b947 */ /* 0x000ff00003800000 */
[----:B------:R0:W5:Y:S02]  /*5830*/  LDG.E.LTC128B R154, desc[UR36][R6.64] ;  /* 0x00000024069a7981 */ /* 0x000164000c1e1920 */
.L_x_161:
[----:B------:R-:W-:Y:S05]  /*5840*/  BSYNC B1 ;  /* 0x0000000000017941 */ /* 0x000fea0003800000 */
.L_x_160:
[----:B-----5:R-:W-:Y:S01]  /*5850*/  LOP3.LUT R3, R154, 0xffffe000, RZ, 0xc0, !PT ;  /* 0xffffe0009a037812 */ /* 0x020fe200078ec0ff */
[----:B------:R-:W-:Y:S01]  /*5860*/  IMAD.WIDE.U32 R14, R23, R12, R14 ;  /* 0x0000000c170e7225 */ /* 0x000fe200078e000e */
[----:B0-----:R-:W-:Y:S01]  /*5870*/  IADD3 R6, P4, R8, R167, RZ ;  /* 0x000000a708067210 */ /* 0x001fe20007f9e0ff */
[----:B------:R-:W-:Y:S01]  /*5880*/  BSSY B1, `(.L_x_162) ;  /* 0x000000c000017945 */ /* 0x000fe20003800000 */
[----:B------:R-:W-:Y:S01]  /*5890*/  ISETP.GT.AND P2, PT, R0, 0x1, P1 ;  /* 0x000000010000780c */ /* 0x000fe20000f44270 */
[----:B------:R-:W-:Y:S01]  /*58a0*/  FMUL R3, R3, R156 ;  /* 0x0000009c03037220 */ /* 0x000fe20000400000 */
[----:B------:R-:W-:Y:S01]  /*58b0*/  IMAD.IADD R13, R13, 0x1, R15 ;  /* 0x000000010d0d7824 */ /* 0x000fe200078e020f */
[----:B------:R-:W-:Y:S01]  /*58c0*/  LEA R10, P5, R14, R10, 0x2 ;  /* 0x0000000a0e0a7211 */ /* 0x000fe200078a10ff */
[----:B------:R-:W-:Y:S02]  /*58d0*/  IMAD.X R7, R9, 0x1, R169, P4 ;  /* 0x0000000109077824 */ /* 0x000fe400020e06a9 */
[----:B------:R-:W-:Y:S01]  /*58e0*/  FFMA R3, R26, R155, R3 ;  /* 0x0000009b1a037223 */ /* 0x000fe20000000003 */
[----:B------:R-:W-:-:S04]  /*58f0*/  LEA.HI.X R11, R14, R11, R13, 0x2, P5 ;  /* 0x0000000b0e0b7211 */ /* 0x000fc800028f140d */
[----:B------:R-:W-:-:S05]  /*5900*/  F2FP.TF32.F32.PACK_B R3, R3 ;  /* 0x00000003ff03723e */ /* 0x000fca00024050ff */
[----:B------:R0:W-:Y:S01]  /*5910*/  @P3 STG.E desc[UR36][R6.64], R3 ;  /* 0x0000000306003986 */ /* 0x0001e2000c101924 */
[----:B------:R-:W-:Y:S05]  /*5920*/  @!P2 BRA `(.L_x_163) ;  /* 0x000000000004a947 */ /* 0x000fea0003800000 */
[----:B------:R0:W5:Y:S02]  /*5930*/  LDG.E.LTC128B R154, desc[UR36][R10.64+0x4] ;  /* 0x000004240a9a7981 */ /* 0x000164000c1e1920 */
.L_x_163:
[----:B------:R-:W-:Y:S05]  /*5940*/  BSYNC B1 ;  /* 0x0000000000017941 */ /* 0x000fea0003800000 */
.L_x_162:
[----:B0----5:R-:W-:Y:S01]  /*5950*/  LOP3.LUT R3, R154, 0xffffe000, RZ, 0xc0, !PT ;  /* 0xffffe0009a037812 */ /* 0x021fe200078ec0ff */
[----:B------:R-:W-:Y:S01]  /*5960*/  BSSY B1, `(.L_x_164) ;  /* 0x0000008000017945 */ /* 0x000fe20003800000 */
[----:B------:R-:W-:-:S03]  /*5970*/  ISETP.GT.AND P3, PT, R0, 0x8, P0 ;  /* 0x000000080000780c */ /* 0x000fc60000764270 */
[----:B------:R-:W-:-:S04]  /*5980*/  FMUL R12, R3, R156 ;  /* 0x0000009c030c7220 */ /* 0x000fc80000400000 */
[----:B------:R-:W-:-:S05]  /*5990*/  FFMA R27, R27, R155, R12 ;  /* 0x0000009b1b1b7223 */ /* 0x000fca000000000c */
[----:B------:R-:W-:-:S05]  /*59a0*/  F2FP.TF32.F32.PACK_B R27, R27 ;  /* 0x0000001bff1b723e */ /* 0x000fca00024050ff */
[----:B------:R0:W-:Y:S01]  /*59b0*/  @P2 STG.E desc[UR36][R6.64+0x4], R27 ;  /* 0x0000041b06002986 */ /* 0x0001e2000c101924 */
[----:B------:R-:W-:Y:S05]  /*59c0*/  @!P3 BRA `(.L_x_165) ;  /* 0x000000000004b947 */ /* 0x000fea0003800000 */
[----:B------:R0:W5:Y:S02]  /*59d0*/  LDG.E.LTC128B R154, desc[UR36][R4.64+0x20] ;  /* 0x00002024049a7981 */ /* 0x000164000c1e1920 */
.L_x_165:
[----:B------:R-:W-:Y:S05]  /*59e0*/  BSYNC B1 ;  /* 0x0000000000017941 */ /* 0x000fea0003800000 */
.L_x_164:
[----:B-----5:R-:W-:Y:S01]  /*59f0*/  LOP3.LUT R3, R154, 0xffffe000, RZ, 0xc0, !PT ;  /* 0xffffe0009a037812 */ /* 0x020fe200078ec0ff */
[----:B0-----:R-:W-:Y:S01]  /*5a00*/  IMAD.MOV.U32 R6, RZ, RZ, R8 ;  /* 0x000000ffff067224 */ /* 0x001fe200078e0008 */
[----:B------:R-:W-:Y:S01]  /*5a10*/  ISETP.GT.AND P2, PT, R0, 0x9, P0 ;  /* 0x000000090000780c */ /* 0x000fe20000744270 */
[----:B------:R-:W-:Y:S01]  /*5a20*/  IMAD.MOV.U32 R7, RZ, RZ, R9 ;  /* 0x000000ffff077224 */ /* 0x000fe200078e0009 */
[----:B------:R-:W-:Y:S01]  /*5a30*/  BSSY B1, `(.L_x_166) ;  /* 0x0000007000017945 */ /* 0x000fe20003800000 */
[----:B------:R-:W-:-:S04]  /*5a40*/  FMUL R3, R3, R156 ;  /* 0x0000009c03037220 */ /* 0x000fc80000400000 */
[----:B------:R-:W-:-:S05]  /*5a50*/  FFMA R3, R28, R155, R3 ;  /* 0x0000009b1c037223 */ /* 0x000fca0000000003 */
[----:B------:R-:W-:-:S05]  /*5a60*/  F2FP.TF32.F32.PACK_B R3, R3 ;  /* 0x00000003ff03723e */ /* 0x000fca00024050ff */
[----:B------:R0:W-:Y:S01]  /*5a70*/  @P3 STG.E desc[UR36][R6.64+0x20], R3 ;  /* 0x0000200306003986 */ /* 0x0001e2000c101924 */
[----:B------:R-:W-:Y:S05]  /*5a80*/  @!P2 BRA `(.L_x_167) ;  /* 0x000000000004a947 */ /* 0x000fea0003800000 */
[----:B------:R0:W5:Y:S02]  /*5a90*/  LDG.E.LTC128B R154, desc[UR36][R4.64+0x24] ;  /* 0x00002424049a7981 */ /* 0x000164000c1e1920 */
.L_x_167:
[----:B------:R-:W-:Y:S05]  /*5aa0*/  BSYNC B1 ;  /* 0x0000000000017941 */ /* 0x000fea0003800000 */
.L_x_166:
        /* <DEDUP_REMOVED lines=9> */
.L_x_169:
[----:B------:R-:W-:Y:S05]  /*5b40*/  BSYNC B1 ;  /* 0x0000000000017941 */ /* 0x000fea0003800000 */
.L_x_168:
[----:B-----5:R-:W-:Y:S01]  /*5b50*/  LOP3.LUT R3, R154, 0xffffe000, RZ, 0xc0, !PT ;  /* 0xffffe0009a037812 */ /* 0x020fe200078ec0ff */
[----:B------:R-:W-:Y:S01]  /*5b60*/  BSSY B1, `(.L_x_170) ;  /* 0x000000a000017945 */ /* 0x000fe20003800000 */
[----:B------:R-:W-:Y:S02]  /*5b70*/  IADD3 R8, P3, R167, R8, RZ ;  /* 0x00000008a7087210 */ /* 0x000fe40007f7e0ff */
[----:B------:R-:W-:Y:S01]  /*5b80*/  ISETP.GT.AND P2, PT, R0, 0x9, P1 ;  /* 0x000000090000780c */ /* 0x000fe20000f44270 */
[----:B------:R-:W-:Y:S02]  /*5b90*/  FMUL R3, R3, R156 ;  /* 0x0000009c03037220 */ /* 0x000fe40000400000 */
[----:B------:R-:W-:Y:S02]  /*5ba0*/  IMAD.X R9, R169, 0x1, R9, P3 ;  /* 0x00000001a9097824 */ /* 0x000fe400018e0609 */
[----:B------:R-:W-:-:S05]  /*5bb0*/  FFMA R3, R30, R155, R3 ;  /* 0x0000009b1e037223 */ /* 0x000fca0000000003 */
[----:B------:R-:W-:-:S05]  /*5bc0*/  F2FP.TF32.F32.PACK_B R3, R3 ;  /* 0x00000003ff03723e */ /* 0x000fca00024050ff */
[----:B------:R0:W-:Y:S01]  /*5bd0*/  @P4 STG.E desc[UR36][R8.64+0x20], R3 ;  /* 0x0000200308004986 */ /* 0x0001e2000c101924 */
[----:B------:R-:W-:Y:S05]  /*5be0*/  @!P2 BRA `(.L_x_171) ;  /* 0x000000000004a947 */ /* 0x000fea0003800000 */
[----:B------:R0:W5:Y:S02]  /*5bf0*/  LDG.E.LTC128B R154, desc[UR36][R10.64+0x24] ;  /* 0x000024240a9a7981 */ /* 0x000164000c1e1920 */
.L_x_171:
[----:B------:R-:W-:Y:S05]  /*5c00*/  BSYNC B1 ;  /* 0x0000000000017941 */ /* 0x000fea0003800000 */
.L_x_170:
[----:B0----5:R-:W-:Y:S01]  /*5c10*/  LOP3.LUT R3, R154, 0xffffe000, RZ, 0xc0, !PT ;  /* 0xffffe0009a037812 */ /* 0x021fe200078ec0ff */
[----:B------:R-:W-:Y:S01]  /*5c20*/  BSSY B1, `(.L_x_172) ;  /* 0x000000a000017945 */ /* 0x000fe20003800000 */
[----:B------:R-:W-:Y:S02]  /*5c30*/  IADD3 R8, P4, P5, R167, R160, R93 ;  /* 0x000000a0a7087210 */ /* 0x000fe40007d9e05d */
[----:B------:R-:W-:Y:S01]  /*5c40*/  ISETP.GT.AND P3, PT, R0, 0x10, P0 ;  /* 0x000000100000780c */ /* 0x000fe20000764270 */
[----:B------:R-:W-:Y:S01]  /*5c50*/  FMUL R12, R3, R156 ;  /* 0x0000009c030c7220 */ /* 0x000fe20000400000 */
[----:B------:R-:W-:-:S03]  /*5c60*/  IADD3.X R9, R169, R161, R95, P4, P5 ;  /* 0x000000a1a9097210 */ /* 0x000fc600027ea45f */
[----:B------:R-:W-:-:S05]  /*5c70*/  FFMA R31, R31, R155, R12 ;  /* 0x0000009b1f1f7223 */ /* 0x000fca000000000c */
[----:B------:R-:W-:-:S05]  /*5c80*/  F2FP.TF32.F32.PACK_B R31, R31 ;  /* 0x0000001fff1f723e */ /* 0x000fca00024050ff */
[----:B------:R0:W-:Y:S01]  /*5c90*/  @P2 STG.E desc[UR36][R8.64+0x24], R31 ;  /* 0x0000241f08002986 */ /* 0x0001e2000c101924 */
[----:B------:R-:W-:Y:S05]  /*5ca0*/  @!P3 BRA `(.L_x_173) ;  /* 0x000000000004b947 */ /* 0x000fea0003800000 */
[----:B------:R0:W5:Y:S02]  /*5cb0*/  LDG.E.LTC128B R154, desc[UR36][R4.64+0x40] ;  /* 0x00004024049a7981 */ /* 0x000164000c1e1920 */
.L_x_173:
[----:B------:R-:W-:Y:S05]  /*5cc0*/  BSYNC B1 ;  /* 0x0000000000017941 */ /* 0x000fea0003800000 */
.L_x_172:
[----:B-----5:R-:W-:Y:S01]  /*5cd0*/  LOP3.LUT R3, R154, 0xffffe000, RZ, 0xc0, !PT ;  /* 0xffffe0009a037812 */ /* 0x020fe200078ec0ff */
        /* <DEDUP_REMOVED lines=8> */
.L_x_175:
[----:B------:R-:W-:Y:S05]  /*5d60*/  BSYNC B1 ;  /* 0x0000000000017941 */ /* 0x000fea0003800000 */
.L_x_174:
        /* <DEDUP_REMOVED lines=9> */
.L_x_177:
[----:B------:R-:W-:Y:S05]  /*5e00*/  BSYNC B1 ;  /* 0x0000000000017941 */ /* 0x000fea0003800000 */
.L_x_176:
        /* <DEDUP_REMOVED lines=9> */
.L_x_179:
[----:B------:R-:W-:Y:S05]  /*5ea0*/  BSYNC B1 ;  /* 0x0000000000017941 */ /* 0x000fea0003800000 */
.L_x_178:
        /* <DEDUP_REMOVED lines=9> */
.L_x_181:
[----:B------:R-:W-:Y:S05]  /*5f40*/  BSYNC B1 ;  /* 0x0000000000017941 */ /* 0x000fea0003800000 */
.L_x_180:
        /* <DEDUP_REMOVED lines=9> */
.L_x_183:
[----:B------:R-:W-:Y:S05]  /*5fe0*/  BSYNC B1 ;  /* 0x0000000000017941 */ /* 0x000fea0003800000 */
.L_x_182:
        /* <DEDUP_REMOVED lines=9> */
.L_x_185:
[----:B------:R-:W-:Y:S05]  /*6080*/  BSYNC B1 ;  /* 0x0000000000017941 */ /* 0x000fea0003800000 */
.L_x_184:
        /* <DEDUP_REMOVED lines=9> */
.L_x_187:
[----:B------:R-:W-:Y:S05]  /*6120*/  BSYNC B1 ;  /* 0x0000000000017941 */ /* 0x000fea0003800000 */
.L_x_186:
        /* <DEDUP_REMOVED lines=9> */
.L_x_189:
[----:B------:R-:W-:Y:S05]  /*61c0*/  BSYNC B1 ;  /* 0x0000000000017941 */ /* 0x000fea0003800000 */
.L_x_188:
        /* <DEDUP_REMOVED lines=9> */
.L_x_191:
[----:B------:R-:W-:Y:S05]  /*6260*/  BSYNC B1 ;  /* 0x0000000000017941 */ /* 0x000fea0003800000 */
.L_x_190:
        /* <DEDUP_REMOVED lines=9> */
.L_x_193:
[----:B------:R-:W-:Y:S05]  /*6300*/  BSYNC B1 ;  /* 0x0000000000017941 */ /* 0x000fea0003800000 */
.L_x_192:
        /* <DEDUP_REMOVED lines=9> */
.L_x_195:
[----:B------:R-:W-:Y:S05]  /*63a0*/  BSYNC B1 ;  /* 0x0000000000017941 */ /* 0x000fea0003800000 */
.L_x_194:
        /* <DEDUP_REMOVED lines=9> */
.L_x_197:
[----:B------:R-:W-:Y:S05]  /*6440*/  BSYNC B1 ;  /* 0x0000000000017941 */ /* 0x000fea0003800000 */
.L_x_196:
        /* <DEDUP_REMOVED lines=9> */
.L_x_199:
[----:B------:R-:W-:Y:S05]  /*64e0*/  BSYNC B1 ;  /* 0x0000000000017941 */ /* 0x000fea0003800000 */
.L_x_198:
        /* <DEDUP_REMOVED lines=9> */
.L_x_201:
[----:B------:R-:W-:Y:S05]  /*6580*/  BSYNC B1 ;  /* 0x0000000000017941 */ /* 0x000fea0003800000 */
.L_x_200:
        /* <DEDUP_REMOVED lines=9> */
.L_x_203:
[----:B------:R-:W-:Y:S05]  /*6620*/  BSYNC B1 ;  /* 0x0000000000017941 */ /* 0x000fea0003800000 */
.L_x_202:
        /* <DEDUP_REMOVED lines=9> */
.L_x_205:
[----:B------:R-:W-:Y:S05]  /*66c0*/  BSYNC B1 ;  /* 0x0000000000017941 */ /* 0x000fea0003800000 */
.L_x_204:
        /* <DEDUP_REMOVED lines=9> */
.L_x_207:
[----:B------:R-:W-:Y:S05]  /*6760*/  BSYNC B1 ;  /* 0x0000000000017941 */ /* 0x000fea0003800000 */
.L_x_206:
        /* <DEDUP_REMOVED lines=9> */
.L_x_209:
[----:B------:R-:W-:Y:S05]  /*6800*/  BSYNC B1 ;  /* 0x0000000000017941 */ /* 0x000fea0003800000 */
.L_x_208:
        /* <DEDUP_REMOVED lines=9> */
.L_x_211:
[----:B------:R-:W-:Y:S05]  /*68a0*/  BSYNC B1 ;  /* 0x0000000000017941 */ /* 0x000fea0003800000 */
.L_x_210:
        /* <DEDUP_REMOVED lines=9> */
.L_x_213:
[----:B------:R-:W-:Y:S05]  /*6940*/  BSYNC B1 ;  /* 0x0000000000017941 */ /* 0x000fea0003800000 */
.L_x_212:
        /* <DEDUP_REMOVED lines=9> */
.L_x_215:
[----:B------:R-:W-:Y:S05]  /*69e0*/  BSYNC B1 ;  /* 0x0000000000017941 */ /* 0x000fea0003800000 */
.L_x_214:
        /* <DEDUP_REMOVED lines=9> */
.L_x_217:
[----:B------:R-:W-:Y:S05]  /*6a80*/  BSYNC B1 ;  /* 0x0000000000017941 */ /* 0x000fea0003800000 */
.L_x_216:
        /* <DEDUP_REMOVED lines=9> */
.L_x_219:
[----:B------:R-:W-:Y:S05]  /*6b20*/  BSYNC B1 ;  /* 0x0000000000017941 */ /* 0x000fea0003800000 */
.L_x_218:
        /* <DEDUP_REMOVED lines=9> */
.L_x_221:
[----:B------:R-:W-:Y:S05]  /*6bc0*/  BSYNC B1 ;  /* 0x0000000000017941 */ /* 0x000fea0003800000 */
.L_x_220:
        /* <DEDUP_REMOVED lines=9> */
.L_x_223:
[----:B------:R-:W-:Y:S05]  /*6c60*/  BSYNC B1 ;  /* 0x0000000000017941 */ /* 0x000fea0003800000 */
.L_x_222:
        /* <DEDUP_REMOVED lines=9> */
.L_x_225:
[----:B------:R-:W-:Y:S05]  /*6d00*/  BSYNC B1 ;  /* 0x0000000000017941 */ /* 0x000fea0003800000 */
.L_x_224:
        /* <DEDUP_REMOVED lines=9> */
.L_x_227:
[----:B------:R-:W-:Y:S05]  /*6da0*/  BSYNC B1 ;  /* 0x0000000000017941 */ /* 0x000fea0003800000 */
.L_x_226:
        /* <DEDUP_REMOVED lines=9> */
.L_x_229:
[----:B------:R-:W-:Y:S05]  /*6e40*/  BSYNC B1 ;  /* 0x0000000000017941 */ /* 0x000fea0003800000 */
.L_x_228:
        /* <DEDUP_REMOVED lines=9> */
.L_x_231:
[----:B------:R-:W-:Y:S05]  /*6ee0*/  BSYNC B1 ;  /* 0x0000000000017941 */ /* 0x000fea0003800000 */
.L_x_230:
        /* <DEDUP_REMOVED lines=9> */
.L_x_233:
[----:B------:R-:W-:Y:S05]  /*6f80*/  BSYNC B1 ;  /* 0x0000000000017941 */ /* 0x000fea0003800000 */
.L_x_232:
        /* <DEDUP_REMOVED lines=9> */
.L_x_235:
[----:B------:R-:W-:Y:S05]  /*7020*/  BSYNC B1 ;  /* 0x0000000000017941 */ /* 0x000fea0003800000 */
.L_x_234:
        /* <DEDUP_REMOVED lines=9> */
.L_x_237:
[----:B------:R-:W-:Y:S05]  /*70c0*/  BSYNC B1 ;  /* 0x0000000000017941 */ /* 0x000fea0003800000 */
.L_x_236:
        /* <DEDUP_REMOVED lines=9> */
.L_x_239:
[----:B------:R-:W-:Y:S05]  /*7160*/  BSYNC B1 ;  /* 0x0000000000017941 */ /* 0x000fea0003800000 */
.L_x_238:
        /* <DEDUP_REMOVED lines=9> */
.L_x_241:
[----:B------:R-:W-:Y:S05]  /*7200*/  BSYNC B1 ;  /* 0x0000000000017941 */ /* 0x000fea0003800000 */
.L_x_240:
        /* <DEDUP_REMOVED lines=9> */
.L_x_243:
[----:B------:R-:W-:Y:S05]  /*72a0*/  BSYNC B1 ;  /* 0x0000000000017941 */ /* 0x000fea0003800000 */
.L_x_242:
        /* <DEDUP_REMOVED lines=9> */
.L_x_245:
[----:B------:R-:W-:Y:S05]  /*7340*/  BSYNC B1 ;  /* 0x0000000000017941 */ /* 0x000fea0003800000 */
.L_x_244:
        /* <DEDUP_REMOVED lines=9> */
.L_x_247:
[----:B------:R-:W-:Y:S05]  /*73e0*/  BSYNC B1 ;  /* 0x0000000000017941 */ /* 0x000fea0003800000 */
.L_x_246:
        /* <DEDUP_REMOVED lines=9> */
.L_x_249:
[----:B------:R-:W-:Y:S05]  /*7480*/  BSYNC B1 ;  /* 0x0000000000017941 */ /* 0x000fea0003800000 */
.L_x_248:
        /* <DEDUP_REMOVED lines=9> */
.L_x_251:
[----:B------:R-:W-:Y:S05]  /*7520*/  BSYNC B1 ;  /* 0x0000000000017941 */ /* 0x000fea0003800000 */
.L_x_250:
        /* <DEDUP_REMOVED lines=9> */
.L_x_253:
[----:B------:R-:W-:Y:S05]  /*75c0*/  BSYNC B1 ;  /* 0x0000000000017941 */ /* 0x000fea0003800000 */
.L_x_252:
        /* <DEDUP_REMOVED lines=9> */
.L_x_255:
[----:B------:R-:W-:Y:S05]  /*7660*/  BSYNC B1 ;  /* 0x0000000000017941 */ /* 0x000fea0003800000 */
.L_x_254:
        /* <DEDUP_REMOVED lines=9> */
.L_x_257:
[----:B------:R-:W-:Y:S05]  /*7700*/  BSYNC B1 ;  /* 0x0000000000017941 */ /* 0x000fea0003800000 */
.L_x_256:
        /* <DEDUP_REMOVED lines=9> */
.L_x_259:
[----:B------:R-:W-:Y:S05]  /*77a0*/  BSYNC B1 ;  /* 0x0000000000017941 */ /* 0x000fea0003800000 */
.L_x_258:
        /* <DEDUP_REMOVED lines=9> */
.L_x_261:
[----:B------:R-:W-:Y:S05]  /*7840*/  BSYNC B1 ;  /* 0x0000000000017941 */ /* 0x000fea0003800000 */
.L_x_260:
        /* <DEDUP_REMOVED lines=9> */
.L_x_263:
[----:B------:R-:W-:Y:S05]  /*78e0*/  BSYNC B1 ;  /* 0x0000000000017941 */ /* 0x000fea0003800000 */
.L_x_262:
        /* <DEDUP_REMOVED lines=9> */
.L_x_265:
[----:B------:R-:W-:Y:S05]  /*7980*/  BSYNC B1 ;  /* 0x0000000000017941 */ /* 0x000fea0003800000 */
.L_x_264:
        /* <DEDUP_REMOVED lines=9> */
.L_x_267:
[----:B------:R-:W-:Y:S05]  /*7a20*/  BSYNC B1 ;  /* 0x0000000000017941 */ /* 0x000fea0003800000 */
.L_x_266:
        /* <DEDUP_REMOVED lines=9> */
.L_x_269:
[----:B------:R-:W-:Y:S05]  /*7ac0*/  BSYNC B1 ;  /* 0x0000000000017941 */ /* 0x000fea0003800000 */
.L_x_268:
        /* <DEDUP_REMOVED lines=9> */
.L_x_271:
[----:B------:R-:W-:Y:S05]  /*7b60*/  BSYNC B1 ;  /* 0x0000000000017941 */ /* 0x000fea0003800000 */
.L_x_270:
        /* <DEDUP_REMOVED lines=9> */
.L_x_273:
[----:B------:R-:W-:Y:S05]  /*7c00*/  BSYNC B1 ;  /* 0x0000000000017941 */ /* 0x000fea0003800000 */
.L_x_272:
        /* <DEDUP_REMOVED lines=9> */
.L_x_275:
[----:B------:R-:W-:Y:S05]  /*7ca0*/  BSYNC B1 ;  /* 0x0000000000017941 */ /* 0x000fea0003800000 */
.L_x_274:
        /* <DEDUP_REMOVED lines=9> */
.L_x_277:
[----:B------:R-:W-:Y:S05]  /*7d40*/  BSYNC B1 ;  /* 0x0000000000017941 */ /* 0x000fea0003800000 */
.L_x_276:
        /* <DEDUP_REMOVED lines=9> */
.L_x_279:
[----:B------:R-:W-:Y:S05]  /*7de0*/  BSYNC B1 ;  /* 0x0000000000017941 */ /* 0x000fea0003800000 */
.L_x_278:
[----:B0----5:R-:W-:Y:S01]  /*7df0*/  LOP3.LUT R3, R154, 0xffffe000, RZ, 0xc0, !PT ;  /* 0xffffe0009a037812 */ /* 0x021fe200078ec0ff */
[----:B------:R-:W-:Y:S01]  /*7e00*/  BSSY B1, `(.L_x_280) ;  /* 0x0000008000017945 */ /* 0x000fe20003800000 */
[----:B------:R-:W-:-:S03]  /*7e10*/  ISETP.GT.AND P2, PT, R0, 0x78, P1 ;  /* 0x000000780000780c */ /* 0x000fc60000f44270 */
[----:B---3--:R-:W-:-:S04]  /*7e20*/  FMUL R4, R3, R156 ;  /* 0x0000009c03047220 */ /* 0x008fc80000400000 */
[----:B------:R-:W-:-:S05]  /*7e30*/  FFMA R85, R85, R155, R4 ;  /* 0x0000009b55557223 */ /* 0x000fca0000000004 */
[----:B------:R-:W-:-:S05]  /*7e40*/  F2FP.TF32.F32.PACK_B R85, R85 ;  /* 0x00000055ff55723e */ /* 0x000fca00024050ff */
[----:B------:R0:W-:Y:S01]  /*7e50*/  @P0 STG.E desc[UR36][R6.64+0x1e4], R85 ;  /* 0x0001e45506000986 */ /* 0x0001e2000c101924 */
[----:B------:R-:W-:Y:S05]  /*7e60*/  @!P2 BRA `(.L_x_281) ;  /* 0x000000000004a947 */ /* 0x000fea0003800000 */
[----:B------:R3:W5:Y:S02]  /*7e70*/  LDG.E.LTC128B R154, desc[UR36][R10.64+0x1e0] ;  /* 0x0001e0240a9a7981 */ /* 0x000764000c1e1920 */
.L_x_281:
[----:B------:R-:W-:Y:S05]  /*7e80*/  BSYNC B1 ;  /* 0x0000000000017941 */ /* 0x000fea0003800000 */
.L_x_280:
[----:B-----5:R-:W-:Y:S01]  /*7e90*/  LOP3.LUT R3, R154, 0xffffe000, RZ, 0xc0, !PT ;  /* 0xffffe0009a037812 */ /* 0x020fe200078ec0ff */
[----:B------:R-:W-:Y:S01]  /*7ea0*/  @P2 IMAD.MOV.U32 R4, RZ, RZ, R8 ;  /* 0x000000ffff042224 */ /* 0x000fe200078e0008 */
[----:B------:R-:W-:Y:S01]  /*7eb0*/  ISETP.GT.AND P1, PT, R0, 0x79, P1 ;  /* 0x000000790000780c */ /* 0x000fe20000f24270 */
[----:B------:R-:W-:Y:S01]  /*7ec0*/  @P2 IMAD.MOV.U32 R5, RZ, RZ, R9 ;  /* 0x000000ffff052224 */ /* 0x000fe200078e0009 */
[----:B------:R-:W-:Y:S01]  /*7ed0*/  BSSY B1, `(.L_x_282) ;  /* 0x0000007000017945 */ /* 0x000fe20003800000 */
[----:B------:R-:W-:-:S04]  /*7ee0*/  FMUL R3, R3, R156 ;  /* 0x0000009c03037220 */ /* 0x000fc80000400000 */
[----:B------:R-:W-:-:S05]  /*7ef0*/  FFMA R3, R86, R155, R3 ;  /* 0x0000009b56037223 */ /* 0x000fca0000000003 */
[----:B------:R-:W-:-:S05]  /*7f00*/  F2FP.TF32.F32.PACK_B R3, R3 ;  /* 0x00000003ff03723e */ /* 0x000fca00024050ff */
[----:B------:R0:W-:Y:S01]  /*7f10*/  @P2 STG.E desc[UR36][R4.64+0x1e0], R3 ;  /* 0x0001e00304002986 */ /* 0x0001e2000c101924 */
[----:B------:R-:W-:Y:S05]  /*7f20*/  @!P1 BRA `(.L_x_283) ;  /* 0x0000000000049947 */ /* 0x000fea0003800000 */
[----:B------:R0:W5:Y:S02]  /*7f30*/  LDG.E.LTC128B R154, desc[UR36][R10.64+0x1e4] ;  /* 0x0001e4240a9a7981 */ /* 0x000164000c1e1920 */
.L_x_283:
[----:B------:R-:W-:Y:S05]  /*7f40*/  BSYNC B1 ;  /* 0x0000000000017941 */ /* 0x000fea0003800000 */
.L_x_282:
[----:B------:R-:W-:Y:S05]  /*7f50*/  @!P1 BRA `(.L_x_284) ;  /* 0x00000024003c9947 */ /* 0x000fea0003800000 */
[----:B0----5:R-:W-:-:S05]  /*7f60*/  LOP3.LUT R3, R154, 0xffffe000, RZ, 0xc0, !PT ;  /* 0xffffe0009a037812 */ /* 0x021fca00078ec0ff */
[----:B------:R-:W-:-:S04]  /*7f70*/  FMUL R0, R3, R156 ;  /* 0x0000009c03007220 */ /* 0x000fc80000400000 */
[----:B------:R-:W-:-:S05]  /*7f80*/  FFMA R87, R87, R155, R0 ;  /* 0x0000009b57577223 */ /* 0x000fca0000000000 */
[----:B------:R-:W-:-:S05]  /*7f90*/  F2FP.TF32.F32.PACK_B R87, R87 ;  /* 0x00000057ff57723e */ /* 0x000fca00024050ff */
[----:B------:R0:W-:Y:S01]  /*7fa0*/  STG.E desc[UR36][R8.64+0x1e4], R87 ;  /* 0x0001e45708007986 */ /* 0x0001e2000c101924 */
[----:B------:R-:W-:Y:S05]  /*7fb0*/  BRA `(.L_x_284) ;  /* 0x0000002400247947 */ /* 0x000fea0003800000 */
.L_x_33:
[----:B------:R-:W-:Y:S01]  /*7fc0*/  ULDC.64 UR4, c[0x0][0x5c0] ;  /* 0x0001700000047ab9 */ /* 0x000fe20000000a00 */
[-C--:B------:R-:W-:Y:S01]  /*7fd0*/  FMUL R15, R88, R155.reuse ;  /* 0x0000009b580f7220 */ /* 0x080fe20000400000 */
[----:B------:R-:W-:Y:S01]  /*7fe0*/  LEA R6, P0, R170, UR4, 0x2 ;  /* 0x00000004aa067c11 */ /* 0x000fe2000f8010ff */
[----:B------:R-:W-:Y:S01]  /*7ff0*/  IMAD.SHL.U32 R11, R4, 0x20, RZ ;  /* 0x00000020040b7824 */ /* 0x000fe200078e00ff */
[----:B------:R-:W-:Y:S01]  /*8000*/  ISETP.GT.AND P5, PT, R0, 0x1, P3 ;  /* 0x000000010000780c */ /* 0x000fe20001fa4270 */
[-C--:B------:R-:W-:Y:S01]  /*8010*/  FMUL R89, R89, R155.reuse ;  /* 0x0000009b59597220 */ /* 0x080fe20000400000 */
[----:B------:R-:W-:Y:S01]  /*8020*/  LEA.HI.X R7, R170, UR5, R173, 0x2, P0 ;  /* 0x00000005aa077c11 */ /* 0x000fe200080f14ad */
[-C--:B------:R-:W-:Y:S01]  /*8030*/  FMUL R21, R90, R155.reuse ;  /* 0x0000009b5a157220 */ /* 0x080fe20000400000 */
[----:B------:R-:W-:Y:S01]  /*8040*/  ISETP.GT.AND P0, PT, R3, 0x8, PT ;  /* 0x000000080300780c */ /* 0x000fe20003f04270 */
[----:B------:R-:W-:Y:S01]  /*8050*/  FMUL R91, R91, R155 ;  /* 0x0000009b5b5b7220 */ /* 0x000fe20000400000 */
[----:B------:R-:W-:Y:S01]  /*8060*/  F2FP.TF32.F32.PACK_B R15, R15 ;  /* 0x0000000fff0f723e */ /* 0x000fe200024050ff */
[-C--:B------:R-:W-:Y:S01]  /*8070*/  FMUL R93, R93, R155.reuse ;  /* 0x0000009b5d5d7220 */ /* 0x080fe20000400000 */
[----:B------:R-:W-:Y:S01]  /*8080*/  ISETP.GT.AND P1, PT, R0, RZ, P0 ;  /* 0x000000ff0000720c */ /* 0x000fe20000724270 */
[-C--:B------:R-:W-:Y:S01]  /*8090*/  FMUL R23, R94, R155.reuse ;  /* 0x0000009b5e177220 */ /* 0x080fe20000400000 */
[----:B------:R-:W-:Y:S01]  /*80a0*/  ISETP.GT.AND P4, PT, R0, 0x1, P0 ;  /* 0x000000010000780c */ /* 0x000fe20000784270 */
[----:B------:R0:W-:Y:S01]  /*80b0*/  @P2 STG.E desc[UR36][R6.64], R15 ;  /* 0x0000000f06002986 */ /* 0x0001e2000c101924 */
[----:B------:R-:W-:Y:S01]  /*80c0*/  SHF.L.U64.HI R9, R4, 0x5, R5 ;  /* 0x0000000504097819 */ /* 0x000fe20000010205 */
[-C--:B------:R-:W-:Y:S01]  /*80d0*/  FMUL R95, R95, R155.reuse ;  /* 0x0000009b5f5f7220 */ /* 0x080fe20000400000 */
[-C--:B------:R-:W-:Y:S01]  /*80e0*/  IADD3 R12, P2, R11, R6.reuse, RZ ;  /* 0x000000060b0c7210 */ /* 0x080fe20007f5e0ff */
[----:B------:R-:W-:Y:S01]  /*80f0*/  FMUL R97, R97, R155 ;  /* 0x0000009b61617220 */ /* 0x000fe20000400000 */
[----:B------:R-:W-:Y:S01]  /*8100*/  F2FP.TF32.F32.PACK_B R89, R89 ;  /* 0x00000059ff59723e */ /* 0x000fe200024050ff */
[----:B------:R-:W-:Y:S01]  /*8110*/  FMUL R99, R99, R155 ;  /* 0x0000009b63637220 */ /* 0x000fe20000400000 */
[----:B------:R-:W-:Y:S01]  /*8120*/  F2FP.TF32.F32.PACK_B R21, R21 ;  /* 0x00000015ff15723e */ /* 0x000fe200024050ff */
[----:B------:R-:W-:Y:S01]  /*8130*/  IMAD.X R13, R9, 0x1, R7, P2 ;  /* 0x00000001090d7824 */ /* 0x000fe200010e0607 */
[----:B------:R-:W-:Y:S01]  /*8140*/  F2FP.TF32.F32.PACK_B R91, R91 ;  /* 0x0000005bff5b723e */ /* 0x000fe200024050ff */
[----:B------:R-:W-:Y:S01]  /*8150*/  @P5 STG.E desc[UR36][R6.64+0x4], R89 ;  /* 0x0000045906005986 */ /* 0x000fe2000c101924 */
[----:B------:R-:W-:Y:S01]  /*8160*/  ISETP.GT.AND P5, PT, R0, 0x8, P3 ;  /* 0x000000080000780c */ /* 0x000fe20001fa4270 */
[-C--:B0-----:R-:W-:Y:S01]  /*8170*/  FMUL R15, R92, R155.reuse ;  /* 0x0000009b5c0f7220 */ /* 0x081fe20000400000 */
[C---:B------:R-:W-:Y:S01]  /*8180*/  ISETP.GT.AND P2, PT, R0.reuse, 0x9, P3 ;  /* 0x000000090000780c */ /* 0x040fe20001f44270 */
[----:B------:R0:W-:Y:S01]  /*8190*/  @P1 STG.E desc[UR36][R12.64], R21 ;  /* 0x000000150c001986 */ /* 0x0001e2000c101924 */
[C---:B------:R-:W-:Y:S01]  /*81a0*/  ISETP.GT.AND P1, PT, R0.reuse, 0x8, P0 ;  /* 0x000000080000780c */ /* 0x040fe20000724270 */
[----:B------:R-:W-:Y:S01]  /*81b0*/  FMUL R101, R101, R155 ;  /* 0x0000009b65657220 */ /* 0x000fe20000400000 */
[----:B------:R-:W-:Y:S01]  /*81c0*/  F2FP.TF32.F32.PACK_B R15, R15 ;  /* 0x0000000fff0f723e */ /* 0x000fe200024050ff */
[----:B------:R-:W-:Y:S01]  /*81d0*/  @P4 STG.E desc[UR36][R12.64+0x4], R91 ;  /* 0x0000045b0c004986 */ /* 0x000fe2000c101924 */
[----:B------:R-:W-:Y:S01]  /*81e0*/  ISETP.GT.AND P4, PT, R0, 0x9, P0 ;  /* 0x000000090000780c */ /* 0x000fe20000784270 */
[----:B------:R-:W-:Y:S01]  /*81f0*/  FMUL R103, R103, R155 ;  /* 0x0000009b67677220 */ /* 0x000fe20000400000 */
[----:B------:R-:W-:Y:S01]  /*8200*/  F2FP.TF32.F32.PACK_B R93, R93 ;  /* 0x0000005dff5d723e */ /* 0x000fe200024050ff */
[----:B------:R-:W-:Y:S01]  /*8210*/  FMUL R105, R105, R155 ;  /* 0x0000009b69697220 */ /* 0x000fe20000400000 */
[----:B------:R-:W-:Y:S01]  /*8220*/  F2FP.TF32.F32.PACK_B R23, R23 ;  /* 0x00000017ff17723e */ /* 0x000fe200024050ff */
[----:B------:R1:W-:Y:S01]  /*8230*/  @P5 STG.E desc[UR36][R6.64+0x20], R15 ;  /* 0x0000200f06005986 */ /* 0x0003e2000c101924 */
[----:B------:R-:W-:Y:S01]  /*8240*/  F2FP.TF32.F32.PACK_B R95, R95 ;  /* 0x0000005fff5f723e */ /* 0x000fe200024050ff */
[-C--:B0-----:R-:W-:Y:S01]  /*8250*/  FMUL R21, R96, R155.reuse ;  /* 0x0000009b60157220 */ /* 0x081fe20000400000 */
[C---:B------:R-:W-:Y:S01]  /*8260*/  ISETP.GT.AND P5, PT, R0.reuse, 0x10, P3 ;  /* 0x000000100000780c */ /* 0x040fe20001fa4270 */
[----:B------:R-:W-:Y:S01]  /*8270*/  @P2 STG.E desc[UR36][R6.64+0x24], R93 ;  /* 0x0000245d06002986 */ /* 0x000fe2000c101924 */
[C---:B------:R-:W-:Y:S01]  /*8280*/  ISETP.GT.AND P2, PT, R0.reuse, 0x11, P3 ;  /* 0x000000110000780c */ /* 0x040fe20001f44270 */
[----:B------:R-:W-:Y:S01]  /*8290*/  FMUL R107, R107, R155 ;  /* 0x0000009b6b6b7220 */ /* 0x000fe20000400000 */
[----:B------:R-:W-:Y:S01]  /*82a0*/  F2FP.TF32.F32.PACK_B R21, R21 ;  /* 0x00000015ff15723e */ /* 0x000fe200024050ff */
[----:B------:R0:W-:Y:S01]  /*82b0*/  @P1 STG.E desc[UR36][R12.64+0x20], R23 ;  /* 0x000020170c001986 */ /* 0x0001e2000c101924 */
[C---:B------:R-:W-:Y:S01]  /*82c0*/  ISETP.GT.AND P1, PT, R0.reuse, 0x10, P0 ;  /* 0x000000100000780c */ /* 0x040fe20000724270 */
[----:B------:R-:W-:Y:S01]  /*82d0*/  FMUL R109, R109, R155 ;  /* 0x0000009b6d6d7220 */ /* 0x000fe20000400000 */
[----:B------:R-:W-:Y:S01]  /*82e0*/  F2FP.TF32.F32.PACK_B R97, R97 ;  /* 0x00000061ff61723e */ /* 0x000fe200024050ff */
[----:B------:R-:W-:Y:S01]  /*82f0*/  @P4 STG.E desc[UR36][R12.64+0x24], R95 ;  /* 0x0000245f0c004986 */ /* 0x000fe2000c101924 */
[----:B------:R-:W-:Y:S01]  /*8300*/  ISETP.GT.AND P4, PT, R0, 0x11, P0 ;  /* 0x000000110000780c */ /* 0x000fe20000784270 */
[----:B-1----:R-:W-:Y:S01]  /*8310*/  FMUL R15, R98, R155 ;  /* 0x0000009b620f7220 */ /* 0x002fe20000400000 */
[----:B------:R-:W-:Y:S01]  /*8320*/  F2FP.TF32.F32.PACK_B R99, R99 ;  /* 0x00000063ff63723e */ /* 0x000fe200024050ff */
[----:B------:R1:W-:Y:S01]  /*8330*/  @P5 STG.E desc[UR36][R6.64+0x40], R21 ;  /* 0x0000401506005986 */ /* 0x0003e2000c101924 */
[C---:B------:R-:W-:Y:S01]  /*8340*/  ISETP.GT.AND P5, PT, R0.reuse, 0x18, P3 ;  /* 0x000000180000780c */ /* 0x040fe20001fa4270 */
[----:B------:R-:W-:Y:S01]  /*8350*/  FMUL R111, R111, R155 ;  /* 0x0000009b6f6f7220 */ /* 0x000fe20000400000 */
[----:B------:R-:W-:Y:S01]  /*8360*/  F2FP.TF32.F32.PACK_B R15, R15 ;  /* 0x0000000fff0f723e */ /* 0x000fe200024050ff */
[----:B------:R-:W-:Y:S01]  /*8370*/  @P2 STG.E desc[UR36][R6.64+0x44], R97 ;  /* 0x0000446106002986 */ /* 0x000fe2000c101924 */
[----:B------:R-:W-:Y:S01]  /*8380*/  ISETP.GT.AND P2, PT, R0, 0x19, P3 ;  /* 0x000000190000780c */ /* 0x000fe20001f44270 */
[----:B0-----:R-:W-:Y:S01]  /*8390*/  FMUL R23, R100, R155 ;  /* 0x0000009b64177220 */ /* 0x001fe20000400000 */
        /* <DEDUP_REMOVED lines=177> */
[----:B------:R-:W-:Y:S01]  /*8eb0*/  @P1 STG.E desc[UR36][R12.64+0x1a0], R23 ;  /* 0x0001a0170c001986 */ /* 0x000fe2000c101924 */
        /* <DEDUP_REMOVED lines=11> */
[-C--:B------:R-:W-:Y:S01]  /*8f70*/  FMUL R33, R33, R155.reuse ;  /* 0x0000009b21217220 */ /* 0x080fe20000400000 */
[----:B------:R-:W-:Y:S01]  /*8f80*/  ISETP.GT.AND P3, PT, R0, 0x79, P3 ;  /* 0x000000790000780c */ /* 0x000fe20001f64270 */
[----:B------:R-:W-:Y:S01]  /*8f90*/  @P1 STG.E desc[UR36][R6.64+0x1c4], R145 ;  /* 0x0001c49106001986 */ /* 0x000fe2000c101924 */
[----:B------:R-:W-:Y:S01]  /*8fa0*/  ISETP.GT.AND P1, PT, R3, 0x80, PT ;  /* 0x000000800300780c */ /* 0x000fe20003f24270 */
[----:B------:R-:W-:Y:S01]  /*8fb0*/  FMUL R35, R35, R155 ;  /* 0x0000009b23237220 */ /* 0x000fe20000400000 */
[----:B------:R-:W-:Y:S01]  /*8fc0*/  F2FP.TF32.F32.PACK_B R149, R149 ;  /* 0x00000095ff95723e */ /* 0x000fe200024050ff */
[----:B------:R1:W-:Y:S01]  /*8fd0*/  @P2 STG.E desc[UR36][R12.64+0x1c0], R15 ;  /* 0x0001c00f0c002986 */ /* 0x0003e2000c101924 */
[----:B------:R-:W-:Y:S01]  /*8fe0*/  ISETP.GT.AND P2, PT, R3, 0x88, PT ;  /* 0x000000880300780c */ /* 0x000fe20003f44270 */
[-C--:B------:R-:W-:Y:S01]  /*8ff0*/  FMUL R3, R148, R155.reuse ;  /* 0x0000009b94037220 */ /* 0x080fe20000400000 */
[-C--:B0-----:R-:W-:Y:S01]  /*9000*/  FMUL R21, R150, R155.reuse ;  /* 0x0000009b96157220 */ /* 0x081fe20000400000 */
[----:B------:R-:W-:Y:S01]  /*9010*/  @P4 STG.E desc[UR36][R12.64+0x1c4], R147 ;  /* 0x0001c4930c004986 */ /* 0x000fe2000c101924 */
[C---:B------:R-:W-:Y:S01]  /*9020*/  ISETP.GT.AND P4, PT, R0.reuse, 0x78, P0 ;  /* 0x000000780000780c */ /* 0x040fe20000784270 */
[-C--:B------:R-:W-:Y:S01]  /*9030*/  FMUL R37, R37, R155.reuse ;  /* 0x0000009b25257220 */ /* 0x080fe20000400000 */
[----:B------:R-:W-:Y:S01]  /*9040*/  ISETP.GT.AND P0, PT, R0, 0x79, P0 ;  /* 0x000000790000780c */ /* 0x000fe20000704270 */
[----:B------:R-:W-:Y:S01]  /*9050*/  FMUL R39, R39, R155 ;  /* 0x0000009b27277220 */ /* 0x000fe20000400000 */
[----:B------:R-:W-:Y:S01]  /*9060*/  F2FP.TF32.F32.PACK_B R3, R3 ;  /* 0x00000003ff03723e */ /* 0x000fe200024050ff */
[----:B------:R-:W-:Y:S01]  /*9070*/  FMUL R41, R41, R155 ;  /* 0x0000009b29297220 */ /* 0x000fe20000400000 */
[----:B------:R-:W-:Y:S01]  /*9080*/  F2FP.TF32.F32.PACK_B R21, R21 ;  /* 0x00000015ff15723e */ /* 0x000fe200024050ff */
[C---:B-1----:R-:W-:Y:S01]  /*9090*/  IMAD.SHL.U32 R15, R4.reuse, 0x200, RZ ;  /* 0x00000200040f7824 */ /* 0x042fe200078e00ff */
[----:B------:R-:W-:Y:S01]  /*90a0*/  F2FP.TF32.F32.PACK_B R151, R151 ;  /* 0x00000097ff97723e */ /* 0x000fe200024050ff */
[----:B------:R0:W-:Y:S01]  /*90b0*/  @P5 STG.E desc[UR36][R6.64+0x1e0], R3 ;  /* 0x0001e00306005986 */ /* 0x0001e2000c101924 */
[----:B------:R-:W-:Y:S01]  /*90c0*/  SHF.L.U64.HI R5, R4, 0x9, R5 ;  /* 0x0000000904057819 */ /* 0x000fe20000010205 */
[----:B------:R-:W-:Y:S01]  /*90d0*/  FMUL R43, R43, R155 ;  /* 0x0000009b2b2b7220 */ /* 0x000fe20000400000 */
[----:B------:R-:W-:Y:S01]  /*90e0*/  F2FP.TF32.F32.PACK_B R25, R25 ;  /* 0x00000019ff19723e */ /* 0x000fe200024050ff */
[----:B------:R-:W-:Y:S01]  /*90f0*/  @P3 STG.E desc[UR36][R6.64+0x1e4], R149 ;  /* 0x0001e49506003986 */ /* 0x000fe2000c101924 */
[-C--:B------:R-:W-:Y:S01]  /*9100*/  IADD3 R4, P3, R15, R6.reuse, RZ ;  /* 0x000000060f047210 */ /* 0x080fe20007f7e0ff */
[----:B------:R-:W-:Y:S01]  /*9110*/  FMUL R45, R45, R155 ;  /* 0x0000009b2d2d7220 */ /* 0x000fe20000400000 */
[----:B------:R-:W-:Y:S01]  /*9120*/  F2FP.TF32.F32.PACK_B R27, R27 ;  /* 0x0000001bff1b723e */ /* 0x000fe200024050ff */
[----:B------:R1:W-:Y:S01]  /*9130*/  @P4 STG.E desc[UR36][R12.64+0x1e0], R21 ;  /* 0x0001e0150c004986 */ /* 0x0003e2000c101924 */
[----:B------:R-:W-:Y:S01]  /*9140*/  IADD3 R14, P4, P5, R11, R6, R15 ;  /* 0x000000060b0e7210 */ /* 0x000fe20007d9e00f */
[----:B------:R-:W-:Y:S01]  /*9150*/  FMUL R47, R47, R155 ;  /* 0x0000009b2f2f7220 */ /* 0x000fe20000400000 */
[----:B------:R-:W-:Y:S01]  /*9160*/  F2FP.TF32.F32.PACK_B R29, R29 ;  /* 0x0000001dff1d723e */ /* 0x000fe200024050ff */
[----:B------:R2:W-:Y:S01]  /*9170*/  @P0 STG.E desc[UR36][R12.64+0x1e4], R151 ;  /* 0x0001e4970c000986 */ /* 0x0005e2000c101924 */
[----:B------:R-:W-:Y:S01]  /*9180*/  ISETP.GT.AND P0, PT, R0, RZ, P1 ;  /* 0x000000ff0000720c */ /* 0x000fe20000f04270 */
[----:B0-----:R-:W-:Y:S01]  /*9190*/  FMUL R3, R24, R155 ;  /* 0x0000009b18037220 */ /* 0x001fe20000400000 */
[----:B------:R-:W-:Y:S01]  /*91a0*/  IADD3.X R15, R9, R7, R5, P4, P5 ;  /* 0x00000007090f7210 */ /* 0x000fe200027ea405 */
[----:B------:R-:W-:Y:S01]  /*91b0*/  IMAD.X R5, R5, 0x1, R7, P3 ;  /* 0x0000000105057824 */ /* 0x000fe200018e0607 */
[C---:B------:R-:W-:Y:S01]  /*91c0*/  ISETP.GT.AND P5, PT, R0.reuse, 0x1, P1 ;  /* 0x000000010000780c */ /* 0x040fe20000fa4270 */
[-C--:B------:R-:W-:Y:S01]  /*91d0*/  FMUL R49, R49, R155.reuse ;  /* 0x0000009b31317220 */ /* 0x080fe20000400000 */
[----:B------:R-:W-:Y:S01]  /*91e0*/  ISETP.GT.AND P4, PT, R0, RZ, P2 ;  /* 0x000000ff0000720c */ /* 0x000fe20001784270 */
[----:B-1----:R-:W-:Y:S01]  /*91f0*/  FMUL R21, R26, R155 ;  /* 0x0000009b1a157220 */ /* 0x002fe20000400000 */
[----:B------:R-:W-:Y:S01]  /*9200*/  F2FP.TF32.F32.PACK_B R3, R3 ;  /* 0x00000003ff03723e */ /* 0x000fe200024050ff */
[-C--:B------:R-:W-:Y:S01]  /*9210*/  FMUL R51, R51, R155.reuse ;  /* 0x0000009b33337220 */ /* 0x080fe20000400000 */
[-C--:B------:R-:W-:Y:S01]  /*9220*/  IADD3 R6, P3, R11, R4.reuse, RZ ;  /* 0x000000040b067210 */ /* 0x080fe20007f7e0ff */
[----:B--2---:R-:W-:Y:S01]  /*9230*/  FMUL R13, R28, R155 ;  /* 0x0000009b1c0d7220 */ /* 0x004fe20000400000 */
[----:B------:R-:W-:Y:S01]  /*9240*/  F2FP.TF32.F32.PACK_B R21, R21 ;  /* 0x00000015ff15723e */ /* 0x000fe200024050ff */
[----:B------:R0:W-:Y:S01]  /*9250*/  @P0 STG.E desc[UR36][R4.64], R3 ;  /* 0x0000000304000986 */ /* 0x0001e2000c101924 */
[C---:B------:R-:W-:Y:S01]  /*9260*/  ISETP.GT.AND P0, PT, R0.reuse, 0x1, P2 ;  /* 0x000000010000780c */ /* 0x040fe20001704270 */
[--C-:B------:R-:W-:Y:S01]  /*9270*/  IMAD.X R7, R9, 0x1, R5.reuse, P3 ;  /* 0x0000000109077824 */ /* 0x100fe200018e0605 */
[C---:B------:R-:W-:Y:S01]  /*9280*/  ISETP.GT.AND P3, PT, R0.reuse, 0x9, P1 ;  /* 0x000000090000780c */ /* 0x040fe20000f64270 */
[----:B------:R-:W-:Y:S01]  /*9290*/  @P5 STG.E desc[UR36][R4.64+0x4], R25 ;  /* 0x0000041904005986 */ /* 0x000fe2000c101924 */
[----:B------:R-:W-:Y:S01]  /*92a0*/  F2FP.TF32.F32.PACK_B R13, R13 ;  /* 0x0000000dff0d723e */ /* 0x000fe200024050ff */
[-C--:B------:R-:W-:Y:S01]  /*92b0*/  FMUL R53, R53, R155.reuse ;  /* 0x0000009b35357220 */ /* 0x080fe20000400000 */
[----:B------:R-:W-:Y:S01]  /*92c0*/  IADD3 R8, P5, R11, R4, RZ ;  /* 0x000000040b087210 */ /* 0x000fe20007fbe0ff */
[----:B------:R1:W-:Y:S01]  /*92d0*/  @P4 STG.E desc[UR36][R6.64], R21 ;  /* 0x0000001506004986 */ /* 0x0003e2000c101924 */
[----:B------:R-:W-:Y:S01]  /*92e0*/  ISETP.GT.AND P4, PT, R0, 0x8, P1 ;  /* 0x000000080000780c */ /* 0x000fe20000f84270 */
[----:B------:R-:W-:Y:S01]  /*92f0*/  FMUL R11, R32, R155 ;  /* 0x0000009b200b7220 */ /* 0x000fe20000400000 */
[----:B------:R-:W-:Y:S01]  /*9300*/  F2FP.TF32.F32.PACK_B R31, R31 ;  /* 0x0000001fff1f723e */ /* 0x000fe200024050ff */
[-C--:B0-----:R-:W-:Y:S01]  /*9310*/  FMUL R3, R30, R155.reuse ;  /* 0x0000009b1e037220 */ /* 0x081fe20000400000 */
[----:B------:R-:W-:Y:S01]  /*9320*/  IMAD.X R9, R9, 0x1, R5, P5 ;  /* 0x0000000109097824 */ /* 0x000fe200028e0605 */
[----:B------:R-:W-:Y:S01]  /*9330*/  @P0 STG.E desc[UR36][R6.64+0x4], R27 ;  /* 0x0000041b06000986 */ /* 0x000fe2000c101924 */
[C---:B------:R-:W-:Y:S01]  /*9340*/  ISETP.GT.AND P0, PT, R0.reuse, 0x8, P2 ;  /* 0x000000080000780c */ /* 0x040fe20001704270 */
[----:B------:R-:W-:Y:S01]  /*9350*/  FMUL R55, R55, R155 ;  /* 0x0000009b37377220 */ /* 0x000fe20000400000 */
[----:B------:R-:W-:Y:S01]  /*9360*/  F2FP.TF32.F32.PACK_B R3, R3 ;  /* 0x00000003ff03723e */ /* 0x000fe200024050ff */
[----:B------:R-:W-:Y:S01]  /*9370*/  @P3 STG.E desc[UR36][R4.64+0x24], R29 ;  /* 0x0000241d04003986 */ /* 0x000fe2000c101924 */
[----:B------:R-:W-:Y:S01]  /*9380*/  ISETP.GT.AND P5, PT, R0, 0x10, P1 ;  /* 0x000000100000780c */ /* 0x000fe20000fa4270 */
[-C--:B-1----:R-:W-:Y:S01]  /*9390*/  FMUL R21, R36, R155.reuse ;  /* 0x0000009b24157220 */ /* 0x082fe20000400000 */
[C---:B------:R-:W-:Y:S01]  /*93a0*/  ISETP.GT.AND P3, PT, R0.reuse, 0x11, P1 ;  /* 0x000000110000780c */ /* 0x040fe20000f64270 */
[----:B------:R0:W-:Y:S01]  /*93b0*/  @P4 STG.E desc[UR36][R4.64+0x20], R13 ;  /* 0x0000200d04004986 */ /* 0x0001e2000c101924 */
[C---:B------:R-:W-:Y:S01]  /*93c0*/  ISETP.GT.AND P4, PT, R0.reuse, 0x9, P2 ;  /* 0x000000090000780c */ /* 0x040fe20001784270 */
[----:B------:R-:W-:Y:S01]  /*93d0*/  FMUL R57, R57, R155 ;  /* 0x0000009b39397220 */ /* 0x000fe20000400000 */
[----:B------:R-:W-:Y:S01]  /*93e0*/  F2FP.TF32.F32.PACK_B R11, R11 ;  /* 0x0000000bff0b723e */ /* 0x000fe200024050ff */
[----:B------:R-:W-:Y:S01]  /*93f0*/  FMUL R59, R59, R155 ;  /* 0x0000009b3b3b7220 */ /* 0x000fe20000400000 */
[----:B------:R-:W-:Y:S01]  /*9400*/  F2FP.TF32.F32.PACK_B R33, R33 ;  /* 0x00000021ff21723e */ /* 0x000fe200024050ff */
[----:B------:R1:W-:Y:S01]  /*9410*/  @P0 STG.E desc[UR36][R8.64+0x20], R3 ;  /* 0x0000200308000986 */ /* 0x0003e2000c101924 */
[----:B------:R-:W-:Y:S01]  /*9420*/  ISETP.GT.AND P0, PT, R0, 0x10, P2 ;  /* 0x000000100000780c */ /* 0x000fe20001704270 */
[----:B------:R-:W-:Y:S01]  /*9430*/  FMUL R61, R61, R155 ;  /* 0x0000009b3d3d7220 */ /* 0x000fe20000400000 */
[----:B------:R-:W-:Y:S01]  /*9440*/  F2FP.TF32.F32.PACK_B R35, R35 ;  /* 0x00000023ff23723e */ /* 0x000fe200024050ff */
[----:B------:R-:W-:Y:S01]  /*9450*/  FMUL R63, R63, R155 ;  /* 0x0000009b3f3f7220 */ /* 0x000fe20000400000 */
[----:B------:R-:W-:Y:S01]  /*9460*/  F2FP.TF32.F32.PACK_B R21, R21 ;  /* 0x00000015ff15723e */ /* 0x000fe200024050ff */
[----:B0-----:R-:W-:Y:S01]  /*9470*/  FMUL R13, R34, R155 ;  /* 0x0000009b220d7220 */ /* 0x001fe20000400000 */
[----:B------:R-:W-:Y:S01]  /*9480*/  F2FP.TF32.F32.PACK_B R37, R37 ;  /* 0x00000025ff25723e */ /* 0x000fe200024050ff */
[----:B------:R-:W-:Y:S01]  /*9490*/  @P4 STG.E desc[UR36][R14.64+0x24], R31 ;  /* 0x0000241f0e004986 */ /* 0x000fe2000c101924 */
[C---:B------:R-:W-:Y:S01]  /*94a0*/  ISETP.GT.AND P4, PT, R0.reuse, 0x11, P2 ;  /* 0x000000110000780c */ /* 0x040fe20001784270 */
[----:B------:R-:W-:Y:S01]  /*94b0*/  FMUL R65, R65, R155 ;  /* 0x0000009b41417220 */ /* 0x000fe20000400000 */
[----:B------:R-:W-:Y:S01]  /*94c0*/  F2FP.TF32.F32.PACK_B R13, R13 ;  /* 0x0000000dff0d723e */ /* 0x000fe200024050ff */
[----:B------:R0:W-:Y:S01]  /*94d0*/  @P5 STG.E desc[UR36][R4.64+0x40], R11 ;  /* 0x0000400b04005986 */ /* 0x0001e2000c101924 */
[----:B------:R-:W-:Y:S01]  /*94e0*/  ISETP.GT.AND P5, PT, R0, 0x18, P1 ;  /* 0x000000180000780c */ /* 0x000fe20000fa4270 */
[----:B------:R-:W-:-:S02]  /*94f0*/  @P0 IMAD.MOV.U32 R6, RZ, RZ, R14 ;  /* 0x000000ffff060224 */ /* 0x000fc400078e000e */
[-C--:B-1----:R-:W-:Y:S01]  /*9500*/  FMUL R3, R38, R155.reuse ;  /* 0x0000009b26037220 */ /* 0x082fe20000400000 */
[--C-:B------:R-:W-:Y:S01]  /*9510*/  @P0 IMAD.MOV.U32 R7, RZ, RZ, R15.reuse ;  /* 0x000000ffff070224 */ /* 0x100fe200078e000f */
[----:B------:R-:W-:Y:S01]  /*9520*/  @P3 STG.E desc[UR36][R4.64+0x44], R33 ;  /* 0x0000442104003986 */ /* 0x000fe2000c101924 */
[----:B------:R-:W-:Y:S01]  /*9530*/  ISETP.GT.AND P3, PT, R0, 0x19, P1 ;  /* 0x000000190000780c */ /* 0x000fe20000f64270 */
[----:B------:R-:W-:Y:S01]  /*9540*/  FMUL R9, R40, R155 ;  /* 0x0000009b28097220 */ /* 0x000fe20000400000 */
[----:B------:R-:W-:Y:S01]  /*9550*/  F2FP.TF32.F32.PACK_B R3, R3 ;  /* 0x00000003ff03723e */ /* 0x000fe200024050ff */
[----:B------:R1:W-:Y:S01]  /*9560*/  @P0 STG.E desc[UR36][R6.64+0x40], R13 ;  /* 0x0000400d06000986 */ /* 0x0003e2000c101924 */
[----:B------:R-:W-:Y:S01]  /*9570*/  ISETP.GT.AND P0, PT, R0, 0x18, P2 ;  /* 0x000000180000780c */ /* 0x000fe20001704270 */
[----:B------:R-:W-:Y:S01]  /*9580*/  FMUL R67, R67, R155 ;  /* 0x0000009b43437220 */ /* 0x000fe20000400000 */
[----:B------:R-:W-:Y:S01]  /*9590*/  F2FP.TF32.F32.PACK_B R39, R39 ;  /* 0x00000027ff27723e */ /* 0x000fe200024050ff */
[----:B0-----:R-:W-:Y:S01]  /*95a0*/  FMUL R11, R42, R155 ;  /* 0x0000009b2a0b7220 */ /* 0x001fe20000400000 */
[----:B------:R-:W-:Y:S01]  /*95b0*/  F2FP.TF32.F32.PACK_B R9, R9 ;  /* 0x00000009ff09723e */ /* 0x000fe200024050ff */
[----:B------:R-:W-:Y:S01]  /*95c0*/  FMUL R69, R69, R155 ;  /* 0x0000009b45457220 */ /* 0x000fe20000400000 */
[----:B------:R-:W-:Y:S01]  /*95d0*/  F2FP.TF32.F32.PACK_B R41, R41 ;  /* 0x00000029ff29723e */ /* 0x000fe200024050ff */
[----:B------:R-:W-:Y:S01]  /*95e0*/  FMUL R71, R71, R155 ;  /* 0x0000009b47477220 */ /* 0x000fe20000400000 */
[----:B------:R-:W-:Y:S01]  /*95f0*/  F2FP.TF32.F32.PACK_B R11, R11 ;  /* 0x0000000bff0b723e */ /* 0x000fe200024050ff */
[----:B------:R-:W-:Y:S01]  /*9600*/  FMUL R73, R73, R155 ;  /* 0x0000009b49497220 */ /* 0x000fe20000400000 */
[----:B------:R-:W-:Y:S01]  /*9610*/  F2FP.TF32.F32.PACK_B R43, R43 ;  /* 0x0000002bff2b723e */ /* 0x000fe200024050ff */
[--C-:B-1----:R-:W-:Y:S01]  /*9620*/  @P4 IMAD.MOV.U32 R6, RZ, RZ, R14.reuse ;  /* 0x000000ffff064224 */ /* 0x102fe200078e000e */
[----:B------:R-:W-:Y:S01]  /*9630*/  F2FP.TF32.F32.PACK_B R45, R45 ;  /* 0x0000002dff2d723e */ /* 0x000fe200024050ff */
[--C-:B------:R-:W-:Y:S01]  /*9640*/  @P4 IMAD.MOV.U32 R7, RZ, RZ, R15.reuse ;  /* 0x000000ffff074224 */ /* 0x100fe200078e000f */
[----:B------:R-:W-:Y:S01]  /*9650*/  F2FP.TF32.F32.PACK_B R47, R47 ;  /* 0x0000002fff2f723e */ /* 0x000fe200024050ff */
[----:B------:R-:W-:Y:S01]  /*9660*/  FMUL R75, R75, R155 ;  /* 0x0000009b4b4b7220 */ /* 0x000fe20000400000 */
[----:B------:R-:W-:Y:S01]  /*9670*/  F2FP.TF32.F32.PACK_B R49, R49 ;  /* 0x00000031ff31723e */ /* 0x000fe200024050ff */
[-C--:B------:R-:W-:Y:S01]  /*9680*/  FMUL R77, R77, R155.reuse ;  /* 0x0000009b4d4d7220 */ /* 0x080fe20000400000 */
[----:B------:R0:W-:Y:S01]  /*9690*/  @P4 STG.E desc[UR36][R6.64+0x44], R35 ;  /* 0x0000442306004986 */ /* 0x0001e2000c101924 */
[C---:B------:R-:W-:Y:S01]  /*96a0*/  ISETP.GT.AND P4, PT, R0.reuse, 0x19, P2 ;  /* 0x000000190000780c */ /* 0x040fe20001784270 */
[----:B------:R-:W-:Y:S01]  /*96b0*/  FMUL R79, R79, R155 ;  /* 0x0000009b4f4f7220 */ /* 0x000fe20000400000 */
[----:B------:R-:W-:Y:S01]  /*96c0*/  F2FP.TF32.F32.PACK_B R51, R51 ;  /* 0x00000033ff33723e */ /* 0x000fe200024050ff */
[----:B------:R1:W-:Y:S01]  /*96d0*/  @P5 STG.E desc[UR36][R4.64+0x60], R21 ;  /* 0x0000601504005986 */ /* 0x0003e2000c101924 */
[----:B------:R-:W-:Y:S01]  /*96e0*/  ISETP.GT.AND P5, PT, R0, 0x20, P1 ;  /* 0x000000200000780c */ /* 0x000fe20000fa4270 */
[----:B------:R-:W-:Y:S01]  /*96f0*/  FMUL R13, R80, R155 ;  /* 0x0000009b500d7220 */ /* 0x000fe20000400000 */
[----:B------:R-:W-:Y:S01]  /*9700*/  F2FP.TF32.F32.PACK_B R53, R53 ;  /* 0x00000035ff35723e */ /* 0x000fe200024050ff */
[----:B------:R-:W-:Y:S01]  /*9710*/  @P3 STG.E desc[UR36][R4.64+0x64], R37 ;  /* 0x0000642504003986 */ /* 0x000fe2000c101924 */
[----:B------:R-:W-:Y:S01]  /*9720*/  ISETP.GT.AND P3, PT, R0, 0x21, P1 ;  /* 0x000000210000780c */ /* 0x000fe20000f64270 */
[----:B------:R-:W-:Y:S01]  /*9730*/  FMUL R81, R81, R155 ;  /* 0x0000009b51517220 */ /* 0x000fe20000400000 */
[----:B------:R-:W-:Y:S01]  /*9740*/  F2FP.TF32.F32.PACK_B R55, R55 ;  /* 0x00000037ff37723e */ /* 0x000fe200024050ff */
[----:B0-----:R-:W-:Y:S01]  /*9750*/  @P0 IMAD.MOV.U32 R6, RZ, RZ, R14 ;  /* 0x000000ffff060224 */ /* 0x001fe200078e000e */
[----:B------:R-:W-:Y:S01]  /*9760*/  F2FP.TF32.F32.PACK_B R57, R57 ;  /* 0x00000039ff39723e */ /* 0x000fe200024050ff */
[----:B------:R-:W-:Y:S01]  /*9770*/  @P0 IMAD.MOV.U32 R7, RZ, RZ, R15 ;  /* 0x000000ffff070224 */ /* 0x000fe200078e000f */
[----:B------:R-:W-:Y:S01]  /*9780*/  F2FP.TF32.F32.PACK_B R59, R59 ;  /* 0x0000003bff3b723e */ /* 0x000fe200024050ff */
[----:B------:R-:W-:Y:S01]  /*9790*/  FMUL R83, R83, R155 ;  /* 0x0000009b53537220 */ /* 0x000fe20000400000 */
[----:B------:R-:W-:Y:S01]  /*97a0*/  F2FP.TF32.F32.PACK_B R61, R61 ;  /* 0x0000003dff3d723e */ /* 0x000fe200024050ff */
[-C--:B-1----:R-:W-:Y:S01]  /*97b0*/  FMUL R21, R84, R155.reuse ;  /* 0x0000009b54157220 */ /* 0x082fe20000400000 */
[----:B------:R0:W-:Y:S01]  /*97c0*/  @P0 STG.E desc[UR36][R6.64+0x60], R3 ;  /* 0x0000600306000986 */ /* 0x0001e2000c101924 */
[----:B------:R-:W-:Y:S01]  /*97d0*/  ISETP.GT.AND P0, PT, R0, 0x20, P2 ;  /* 0x000000200000780c */ /* 0x000fe20001704270 */
[----:B------:R-:W-:Y:S01]  /*97e0*/  FMUL R85, R85, R155 ;  /* 0x0000009b55557220 */ /* 0x000fe20000400000 */
[----:B------:R-:W-:Y:S01]  /*97f0*/  F2FP.TF32.F32.PACK_B R63, R63 ;  /* 0x0000003fff3f723e */ /* 0x000fe200024050ff */
[----:B------:R-:W-:Y:S01]  /*9800*/  FMUL R87, R87, R155 ;  /* 0x0000009b57577220 */ /* 0x000fe20000400000 */
[----:B------:R-:W-:-:S02]  /*9810*/  F2FP.TF32.F32.PACK_B R65, R65 ;  /* 0x00000041ff41723e */ /* 0x000fc400024050ff */
[----:B------:R-:W-:Y:S02]  /*9820*/  F2FP.TF32.F32.PACK_B R67, R67 ;  /* 0x00000043ff43723e */ /* 0x000fe400024050ff */
[----:B------:R-:W-:Y:S02]  /*9830*/  F2FP.TF32.F32.PACK_B R69, R69 ;  /* 0x00000045ff45723e */ /* 0x000fe400024050ff */
[----:B------:R-:W-:Y:S01]  /*9840*/  F2FP.TF32.F32.PACK_B R71, R71 ;  /* 0x00000047ff47723e */ /* 0x000fe200024050ff */
[----:B0-----:R-:W-:Y:S02]  /*9850*/  @P4 IMAD.MOV.U32 R6, RZ, RZ, R14 ;  /* 0x000000ffff064224 */ /* 0x001fe400078e000e */
[----:B------:R-:W-:Y:S01]  /*9860*/  FMUL R3, R44, R155 ;  /* 0x0000009b2c037220 */ /* 0x000fe20000400000 */
[----:B------:R-:W-:Y:S01]  /*9870*/  @P4 IMAD.MOV.U32 R7, RZ, RZ, R15 ;  /* 0x000000ffff074224 */ /* 0x000fe200078e000f */
[----:B------:R-:W-:Y:S02]  /*9880*/  F2FP.TF32.F32.PACK_B R73, R73 ;  /* 0x00000049ff49723e */ /* 0x000fe400024050ff */
[----:B------:R-:W-:-:S02]  /*9890*/  F2FP.TF32.F32.PACK_B R75, R75 ;  /* 0x0000004bff4b723e */ /* 0x000fc400024050ff */
[----:B------:R0:W-:Y:S01]  /*98a0*/  @P4 STG.E desc[UR36][R6.64+0x64], R39 ;  /* 0x0000642706004986 */ /* 0x0001e2000c101924 */
[C---:B------:R-:W-:Y:S02]  /*98b0*/  ISETP.GT.AND P4, PT, R0.reuse, 0x21, P2 ;  /* 0x000000210000780c */ /* 0x040fe40001784270 */
[----:B------:R-:W-:Y:S01]  /*98c0*/  F2FP.TF32.F32.PACK_B R3, R3 ;  /* 0x00000003ff03723e */ /* 0x000fe200024050ff */
[----:B------:R1:W-:Y:S01]  /*98d0*/  @P5 STG.E desc[UR36][R4.64+0x80], R9 ;  /* 0x0000800904005986 */ /* 0x0003e2000c101924 */
[C---:B------:R-:W-:Y:S02]  /*98e0*/  ISETP.GT.AND P5, PT, R0.reuse, 0x28, P1 ;  /* 0x000000280000780c */ /* 0x040fe40000fa4270 */
[----:B------:R-:W-:Y:S01]  /*98f0*/  F2FP.TF32.F32.PACK_B R77, R77 ;  /* 0x0000004dff4d723e */ /* 0x000fe200024050ff */
[----:B------:R-:W-:Y:S01]  /*9900*/  @P3 STG.E desc[UR36][R4.64+0x84], R41 ;  /* 0x0000842904003986 */ /* 0x000fe2000c101924 */
[----:B------:R-:W-:Y:S02]  /*9910*/  ISETP.GT.AND P3, PT, R0, 0x29, P1 ;  /* 0x000000290000780c */ /* 0x000fe40000f64270 */
[----:B------:R-:W-:Y:S01]  /*9920*/  F2FP.TF32.F32.PACK_B R79, R79 ;  /* 0x0000004fff4f723e */ /* 0x000fe200024050ff */
[----:B0-----:R-:W-:Y:S01]  /*9930*/  @P0 IMAD.MOV.U32 R6, RZ, RZ, R14 ;  /* 0x000000ffff060224 */ /* 0x001fe200078e000e */
[----:B------:R-:W-:Y:S01]  /*9940*/  F2FP.TF32.F32.PACK_B R13, R13 ;  /* 0x0000000dff0d723e */ /* 0x000fe200024050ff */
[----:B------:R-:W-:Y:S01]  /*9950*/  @P0 IMAD.MOV.U32 R7, RZ, RZ, R15 ;  /* 0x000000ffff070224 */ /* 0x000fe200078e000f */
[----:B------:R-:W-:Y:S01]  /*9960*/  F2FP.TF32.F32.PACK_B R81, R81 ;  /* 0x00000051ff51723e */ /* 0x000fe200024050ff */
[----:B-1----:R-:W-:Y:S01]  /*9970*/  FMUL R9, R46, R155 ;  /* 0x0000009b2e097220 */ /* 0x002fe20000400000 */
[----:B------:R-:W-:-:S02]  /*9980*/  F2FP.TF32.F32.PACK_B R83, R83 ;  /* 0x00000053ff53723e */ /* 0x000fc400024050ff */
[----:B------:R0:W-:Y:S01]  /*9990*/  @P0 STG.E desc[UR36][R6.64+0x80], R11 ;  /* 0x0000800b06000986 */ /* 0x0001e2000c101924 */
[----:B------:R-:W-:Y:S02]  /*99a0*/  ISETP.GT.AND P0, PT, R0, 0x28, P2 ;  /* 0x000000280000780c */ /* 0x000fe40001704270 */
[----:B------:R-:W-:Y:S02]  /*99b0*/  F2FP.TF32.F32.PACK_B R9, R9 ;  /* 0x00000009ff09723e */ /* 0x000fe400024050ff */
[----:B------:R-:W-:Y:S02]  /*99c0*/  F2FP.TF32.F32.PACK_B R21, R21 ;  /* 0x00000015ff15723e */ /* 0x000fe400024050ff */
[----:B------:R-:W-:Y:S02]  /*99d0*/  F2FP.TF32.F32.PACK_B R85, R85 ;  /* 0x00000055ff55723e */ /* 0x000fe400024050ff */
[----:B------:R-:W-:Y:S01]  /*99e0*/  F2FP.TF32.F32.PACK_B R87, R87 ;  /* 0x00000057ff57723e */ /* 0x000fe200024050ff */
[----:B0-----:R-:W-:-:S02]  /*99f0*/  @P4 IMAD.MOV.U32 R6, RZ, RZ, R14 ;  /* 0x000000ffff064224 */ /* 0x001fc400078e000e */
[----:B------:R-:W-:Y:S01]  /*9a00*/  FMUL R11, R48, R155 ;  /* 0x0000009b300b7220 */ /* 0x000fe20000400000 */
[----:B------:R-:W-:-:S04]  /*9a10*/  @P4 IMAD.MOV.U32 R7, RZ, RZ, R15 ;  /* 0x000000ffff074224 */ /* 0x000fc800078e000f */
[----:B------:R-:W-:Y:S01]  /*9a20*/  F2FP.TF32.F32.PACK_B R11, R11 ;  /* 0x0000000bff0b723e */ /* 0x000fe200024050ff */
[----:B------:R0:W-:Y:S01]  /*9a30*/  @P4 STG.E desc[UR36][R6.64+0x84], R43 ;  /* 0x0000842b06004986 */ /* 0x0001e2000c101924 */
[----:B------:R-:W-:-:S03]  /*9a40*/  ISETP.GT.AND P4, PT, R0, 0x29, P2 ;  /* 0x000000290000780c */ /* 0x000fc60001784270 */
[----:B------:R1:W-:Y:S01]  /*9a50*/  @P5 STG.E desc[UR36][R4.64+0xa0], R3 ;  /* 0x0000a00304005986 */ /* 0x0003e2000c101924 */
[----:B------:R-:W-:-:S03]  /*9a60*/  ISETP.GT.AND P5, PT, R0, 0x30, P1 ;  /* 0x000000300000780c */ /* 0x000fc60000fa4270 */
[----:B------:R-:W-:Y:S01]  /*9a70*/  @P3 STG.E desc[UR36][R4.64+0xa4], R45 ;  /* 0x0000a42d04003986 */ /* 0x000fe2000c101924 */
[----:B------:R-:W-:Y:S01]  /*9a80*/  ISETP.GT.AND P3, PT, R0, 0x31, P1 ;  /* 0x000000310000780c */ /* 0x000fe20000f64270 */
[----:B0-----:R-:W-:Y:S02]  /*9a90*/  @P0 IMAD.MOV.U32 R6, RZ, RZ, R14 ;  /* 0x000000ffff060224 */ /* 0x001fe400078e000e */
[----:B------:R-:W-:Y:S02]  /*9aa0*/  @P0 IMAD.MOV.U32 R7, RZ, RZ, R15 ;  /* 0x000000ffff070224 */ /* 0x000fe400078e000f */
[----:B-1----:R-:W-:-:S03]  /*9ab0*/  FMUL R3, R50, R155 ;  /* 0x0000009b32037220 */ /* 0x002fc60000400000 */
[----:B------:R0:W-:Y:S01]  /*9ac0*/  @P0 STG.E desc[UR36][R6.64+0xa0], R9 ;  /* 0x0000a00906000986 */ /* 0x0001e2000c101924 */
[----:B------:R-:W-:Y:S02]  /*9ad0*/  ISETP.GT.AND P0, PT, R0, 0x30, P2 ;  /* 0x000000300000780c */ /* 0x000fe40001704270 */
[----:B------:R-:W-:Y:S01]  /*9ae0*/  F2FP.TF32.F32.PACK_B R3, R3 ;  /* 0x00000003ff03723e */ /* 0x000fe200024050ff */
[----:B0-----:R-:W-:Y:S02]  /*9af0*/  @P4 IMAD.MOV.U32 R6, RZ, RZ, R14 ;  /* 0x000000ffff064224 */ /* 0x001fe400078e000e */
        /* <DEDUP_REMOVED lines=69> */
[----:B------:R-:W-:Y:S01]  /*9f50*/  @P3 STG.E desc[UR36][R4.64+0x144], R65 ;  /* 0x0001444104003986 */ /* 0x000fe2000c101924 */
[----:B------:R-:W-:-:S03]  /*9f60*/  ISETP.GT.AND P3, PT, R0, 0x59, P1 ;  /* 0x000000590000780c */ /* 0x000fc60000f64270 */
[----:B------:R1:W-:Y:S01]  /*9f70*/  @P5 STG.E desc[UR36][R4.64+0x140], R9 ;  /* 0x0001400904005986 */ /* 0x0003e2000c101924 */
[----:B------:R-:W-:Y:S01]  /*9f80*/  ISETP.GT.AND P5, PT, R0, 0x58, P1 ;  /* 0x000000580000780c */ /* 0x000fe20000fa4270 */
[----:B0-----:R-:W-:Y:S02]  /*9f90*/  @P0 IMAD.MOV.U32 R6, RZ, RZ, R14 ;  /* 0x000000ffff060224 */ /* 0x001fe400078e000e */
[----:B------:R-:W-:-:S05]  /*9fa0*/  @P0 IMAD.MOV.U32 R7, RZ, RZ, R15 ;  /* 0x000000ffff070224 */ /* 0x000fca00078e000f */
[----:B------:R0:W-:Y:S01]  /*9fb0*/  @P0 STG.E desc[UR36][R6.64+0x140], R11 ;  /* 0x0001400b06000986 */ /* 0x0001e2000c101924 */
[----:B------:R-:W-:Y:S01]  /*9fc0*/  ISETP.GT.AND P0, PT, R0, 0x58, P2 ;  /* 0x000000580000780c */ /* 0x000fe20001704270 */
[----:B-1----:R-:W-:-:S05]  /*9fd0*/  FMUL R9, R70, R155 ;  /* 0x0000009b46097220 */ /* 0x002fca0000400000 */
        /* <DEDUP_REMOVED lines=50> */
[----:B------:R-:W-:-:S05]  /*a300*/  @P4 IMAD.MOV.U32 R7, RZ, RZ, R15 ;  /* 0x000000ffff074224 */ /* 0x000fca00078e000f */
[----:B------:R0:W-:Y:S01]  /*a310*/  @P4 STG.E desc[UR36][R6.64+0x1a4], R79 ;  /* 0x0001a44f06004986 */ /* 0x0001e2000c101924 */
[----:B------:R-:W-:-:S03]  /*a320*/  ISETP.GT.AND P4, PT, R0, 0x71, P2 ;  /* 0x000000710000780c */ /* 0x000fc60001784270 */
[----:B------:R-:W-:Y:S01]  /*a330*/  @P3 STG.E desc[UR36][R4.64+0x1c0], R13 ;  /* 0x0001c00d04003986 */ /* 0x000fe2000c101924 */
[C---:B------:R-:W-:Y:S02]  /*a340*/  ISETP.GT.AND P3, PT, R0.reuse, 0x78, P1 ;  /* 0x000000780000780c */ /* 0x040fe40000f64270 */
[C---:B------:R-:W-:Y:S01]  /*a350*/  ISETP.GT.AND P1, PT, R0.reuse, 0x79, P1 ;  /* 0x000000790000780c */ /* 0x040fe20000f24270 */
[----:B------:R-:W-:Y:S01]  /*a360*/  @P5 STG.E desc[UR36][R4.64+0x1c4], R81 ;  /* 0x0001c45104005986 */ /* 0x000fe2000c101924 */
[C---:B------:R-:W-:Y:S02]  /*a370*/  ISETP.GT.AND P5, PT, R0.reuse, 0x78, P2 ;  /* 0x000000780000780c */ /* 0x040fe400017a4270 */
[----:B------:R-:W-:Y:S01]  /*a380*/  ISETP.GT.AND P2, PT, R0, 0x79, P2 ;  /* 0x000000790000780c */ /* 0x000fe20001744270 */
[----:B0-----:R-:W-:Y:S02]  /*a390*/  @P0 IMAD.MOV.U32 R6, RZ, RZ, R14 ;  /* 0x000000ffff060224 */ /* 0x001fe400078e000e */
[----:B------:R-:W-:-:S05]  /*a3a0*/  @P0 IMAD.MOV.U32 R7, RZ, RZ, R15 ;  /* 0x000000ffff070224 */ /* 0x000fca00078e000f */
[----:B------:R0:W-:Y:S02]  /*a3b0*/  @P0 STG.E desc[UR36][R6.64+0x1c0], R3 ;  /* 0x0001c00306000986 */ /* 0x0001e4000c101924 */
[----:B0-----:R-:W-:Y:S02]  /*a3c0*/  @P4 IMAD.MOV.U32 R6, RZ, RZ, R14 ;  /* 0x000000ffff064224 */ /* 0x001fe400078e000e */
[----:B------:R-:W-:-:S05]  /*a3d0*/  @P4 IMAD.MOV.U32 R7, RZ, RZ, R15 ;  /* 0x000000ffff074224 */ /* 0x000fca00078e000f */
[----:B------:R-:W-:Y:S04]  /*a3e0*/  @P4 STG.E desc[UR36][R6.64+0x1c4], R83 ;  /* 0x0001c45306004986 */ /* 0x000fe8000c101924 */
[----:B------:R-:W-:Y:S04]  /*a3f0*/  @P3 STG.E desc[UR36][R4.64+0x1e0], R21 ;  /* 0x0001e01504003986 */ /* 0x000fe8000c101924 */
[----:B------:R0:W-:Y:S02]  /*a400*/  @P1 STG.E desc[UR36][R4.64+0x1e4], R85 ;  /* 0x0001e45504001986 */ /* 0x0001e4000c101924 */
[----:B0-----:R-:W-:-:S02]  /*a410*/  @P5 IMAD.MOV.U32 R4, RZ, RZ, R14 ;  /* 0x000000ffff045224 */ /* 0x001fc400078e000e */
[----:B------:R-:W-:-:S05]  /*a420*/  @P5 IMAD.MOV.U32 R5, RZ, RZ, R15 ;  /* 0x000000ffff055224 */ /* 0x000fca00078e000f */
[----:B------:R0:W-:Y:S04]  /*a430*/  @P5 STG.E desc[UR36][R4.64+0x1e0], R9 ;  /* 0x0001e00904005986 */ /* 0x0001e8000c101924 */
[----:B------:R0:W-:Y:S02]  /*a440*/  @P2 STG.E desc[UR36][R14.64+0x1e4], R87 ;  /* 0x0001e4570e002986 */ /* 0x0001e4000c101924 */
.L_x_284:
[----:B------:R-:W-:Y:S05]  /*a450*/  BSYNC B0 ;  /* 0x0000000000007941 */ /* 0x000fea0003800000 */
.L_x_32:
[----:B------:R-:W-:Y:S01]  /*a460*/  ULDC UR4, c[0x0][0xc] ;  /* 0x0000030000047ab9 */ /* 0x000fe20000000800 */
[----:B------:R-:W-:Y:S01]  /*a470*/  ULDC UR5, c[0x0][0x10] ;  /* 0x0000040000057ab9 */ /* 0x000fe20000000800 */
[----:B0-----:R-:W0:Y:S01]  /*a480*/  LDC R3, c[0x0][0x14] ;  /* 0x00000500ff037b82 */ /* 0x001e220000000800 */
[----:B------:R-:W-:Y:S01]  /*a490*/  UIMAD.WIDE.U32 UR4, UR4, UR5, URZ ;  /* 0x00000005040472a5 */ /* 0x000fe2000f8e003f */
[----:B------:R-:W-:Y:S01]  /*a4a0*/  PRMT R0, RZ, 0x7610, R0 ;  /* 0x00007610ff007816 */ /* 0x000fe20000000000 */
[----:B-----5:R-:W-:Y:S02]  /*a4b0*/  IMAD.MOV.U32 R154, RZ, RZ, -0x1 ;  /* 0xffffffffff9a7424 */ /* 0x020fe400078e00ff */
[----:B------:R-:W-:Y:S02]  /*a4c0*/  IMAD.MOV.U32 R23, RZ, RZ, -0x1 ;  /* 0xffffffffff177424 */ /* 0x000fe400078e00ff */
[----:B0-----:R-:W-:-:S04]  /*a4d0*/  IMAD.WIDE.U32 R16, R3, UR4, R16 ;  /* 0x0000000403107c25 */ /* 0x001fc8000f8e0010 */
[----:B------:R-:W-:Y:S01]  /*a4e0*/  IMAD R3, R3, UR5, RZ ;  /* 0x0000000503037c24 */ /* 0x000fe2000f8e02ff */
[----:B------:R-:W-:Y:S02]  /*a4f0*/  ULDC.64 UR4, c[0x0][0x650] ;  /* 0x0001940000047ab9 */ /* 0x000fe40000000a00 */
[----:B------:R-:W-:Y:S01]  /*a500*/  ISETP.GE.U32.AND P0, PT, R16, UR4, PT ;  /* 0x0000000410007c0c */ /* 0x000fe2000bf06070 */
[----:B------:R-:W-:-:S05]  /*a510*/  IMAD.IADD R17, R17, 0x1, R3 ;  /* 0x0000000111117824 */ /* 0x000fca00078e0203 */
[----:B------:R-:W-:-:S13]  /*a520*/  ISETP.GE.U32.AND.EX P0, PT, R17, UR5, PT, P0 ;  /* 0x0000000511007c0c */ /* 0x000fda000bf06100 */
[----:B------:R-:W-:Y:S05]  /*a530*/  @P0 BRA `(.L_x_285) ;  /* 0x0000000400640947 */ /* 0x000fea0003800000 */
[----:B------:R-:W0:Y:S01]  /*a540*/  S2R R12, SR_CTAID.X ;  /* 0x00000000000c7919 */ /* 0x000e220000002500 */
[----:B---3--:R-:W3:Y:S01]  /*a550*/  LDC.64 R10, c[0x0][0x628] ;  /* 0x00018a00ff0a7b82 */ /* 0x008ee20000000a00 */
[----:B------:R-:W-:Y:S01]  /*a560*/  ULDC UR4, c[0x0][0x150] ;  /* 0x0000540000047ab9 */ /* 0x000fe20000000800 */
[----:B------:R-:W-:Y:S01]  /*a570*/  IMAD.MOV.U32 R8, RZ, RZ, R16 ;  /* 0x000000ffff087224 */ /* 0x000fe200078e0010 */
[----:B------:R-:W0:Y:S01]  /*a580*/  S2R R24, SR_CTAID.Y ;  /* 0x0000000000187919 */ /* 0x000e220000002600 */
[----:B------:R-:W-:-:S04]  /*a590*/  IMAD.MOV.U32 R9, RZ, RZ, R17 ;  /* 0x000000ffff097224 */ /* 0x000fc800078e0011 */
[----:B------:R-:W1:Y:S08]  /*a5a0*/  LDC R21, c[0x0][0x144] ;  /* 0x00005100ff157b82 */ /* 0x000e700000000800 */
[----:B------:R-:W1:Y:S08]  /*a5b0*/  LDC R0, c[0x0][0x630] ;  /* 0x00018c00ff007b82 */ /* 0x000e700000000800 */
[----:B------:R-:W1:Y:S01]  /*a5c0*/  LDC.64 R14, c[0x0][0x620] ;  /* 0x00018800ff0e7b82 */ /* 0x000e620000000a00 */
[----:B---3--:R-:W-:-:S04]  /*a5d0*/  ISETP.NE.U32.AND P0, PT, R10, RZ, PT ;  /* 0x000000ff0a00720c */ /* 0x008fc80003f05070 */
[----:B------:R-:W-:Y:S02]  /*a5e0*/  ISETP.NE.AND.EX P0, PT, R11, RZ, PT, P0 ;  /* 0x000000ff0b00720c */ /* 0x000fe40003f05300 */
[----:B0-----:R-:W-:-:S05]  /*a5f0*/  I2FP.F32.U32 R3, R12 ;  /* 0x0000000c00037245 */ /* 0x001fca0000201000 */
[----:B------:R-:W-:-:S04]  /*a600*/  FMUL R3, R3, UR4 ;  /* 0x0000000403037c20 */ /* 0x000fc80008400000 */
[----:B------:R0:W3:Y:S02]  /*a610*/  F2I.U32.TRUNC.NTZ R20, R3 ;  /* 0x0000000300147305 */ /* 0x0000e4000020f000 */
[----:B------:R-:W-:Y:S05]  /*a620*/  @!P0 BRA `(.L_x_286) ;  /* 0x0000000000288947 */ /* 0x000fea0003800000 */
[----:B0-----:R-:W0:Y:S02]  /*a630*/  LDC R3, c[0x0][0x634] ;  /* 0x00018d00ff037b82 */ /* 0x001e240000000800 */
        /* <DEDUP_REMOVED lines=9> */
.L_x_286:
[----:B------:R-:W5:Y:S01]  /*a6d0*/  LDC.64 R30, c[0x0][0x640] ;  /* 0x00019000ff1e7b82 */ /* 0x000f620000000a00 */
[-CC-:B-1----:R-:W-:Y:S01]  /*a6e0*/  SHF.R.U64 R23, R8, R0.reuse, R9.reuse ;  /* 0x0000000008177219 */ /* 0x182fe20000001209 */
[----:B---3--:R-:W-:Y:S01]  /*a6f0*/  IMAD.MOV R20, RZ, RZ, -R20 ;  /* 0x000000ffff147224 */ /* 0x008fe200078e0a14 */
[----:B------:R-:W-:Y:S01]  /*a700*/  SHF.R.U32.HI R0, RZ, R0, R9 ;  /* 0x00000000ff007219 */ /* 0x000fe20000011609 */
[----:B------:R-:W-:Y:S01]  /*a710*/  ULDC UR4, c[0x0][0x154] ;  /* 0x0000550000047ab9 */ /* 0x000fe20000000800 */
[----:B0-----:R-:W-:Y:S01]  /*a720*/  IADD3 R3, P0, RZ, -R23, RZ ;  /* 0x80000017ff037210 */ /* 0x001fe20007f1e0ff */
[----:B------:R-:W-:Y:S02]  /*a730*/  IMAD R26, R21, R20, R12 ;  /* 0x00000014151a7224 */ /* 0x000fe400078e020c */
[----:B------:R-:W0:Y:S01]  /*a740*/  LDC R6, c[0x0][0x618] ;  /* 0x00018600ff067b82 */ /* 0x000e220000000800 */
[----:B------:R-:W-:Y:S02]  /*a750*/  IMAD.MOV.U32 R7, RZ, RZ, 0x1 ;  /* 0x00000001ff077424 */ /* 0x000fe400078e00ff */
[----:B------:R-:W-:-:S04]  /*a760*/  IMAD.X R5, RZ, RZ, ~R0, P0 ;  /* 0x000000ffff057224 */ /* 0x000fc800000e0e00 */
[-C--:B------:R-:W-:Y:S01]  /*a770*/  IMAD R0, R5, R14.reuse, RZ ;  /* 0x0000000e05007224 */ /* 0x080fe200078e02ff */
[----:B------:R-:W1:Y:S01]  /*a780*/  LDC R8, c[0x0][0x608] ;  /* 0x00018200ff087b82 */ /* 0x000e620000000800 */
[----:B------:R-:W-:-:S04]  /*a790*/  IMAD.WIDE.U32 R4, R3, R14, R16 ;  /* 0x0000000e03047225 */ /* 0x000fc800078e0010 */
[----:B------:R-:W-:Y:S01]  /*a7a0*/  IMAD R3, R3, R15, R0 ;  /* 0x0000000f03037224 */ /* 0x000fe200078e0200 */
[----:B------:R-:W-:Y:S02]  /*a7b0*/  I2FP.F32.U32 R0, R24 ;  /* 0x0000001800007245 */ /* 0x000fe40000201000 */
[----:B------:R-:W3:Y:S01]  /*a7c0*/  LDC R28, c[0x0][0x658] ;  /* 0x00019600ff1c7b82 */ /* 0x000ee20000000800 */
[----:B------:R-:W-:Y:S01]  /*a7d0*/  IMAD.IADD R3, R5, 0x1, R3 ;  /* 0x0000000105037824 */ /* 0x000fe200078e0203 */
[----:B-----5:R-:W-:Y:S01]  /*a7e0*/  ISETP.NE.U32.AND P0, PT, R30, RZ, PT ;  /* 0x000000ff1e00720c */ /* 0x020fe20003f05070 */
[----:B------:R-:W-:Y:S01]  /*a7f0*/  FMUL R0, R0, UR4 ;  /* 0x0000000400007c20 */ /* 0x000fe20008400000 */
[----:B------:R-:W-:Y:S02]  /*a800*/  IMAD.MOV.U32 R5, RZ, RZ, -0x1 ;  /* 0xffffffffff057424 */ /* 0x000fe400078e00ff */
[----:B------:R-:W-:Y:S01]  /*a810*/  ISETP.NE.AND.EX P0, PT, R31, RZ, PT, P0 ;  /* 0x000000ff1f00720c */ /* 0x000fe20003f05300 */
[----:B------:R1:W2:Y:S01]  /*a820*/  F2I.U32.TRUNC.NTZ R13, R0 ;  /* 0x00000000000d7305 */ /* 0x0002a2000020f000 */
[----:B------:R-:W2:Y:S01]  /*a830*/  LDC R15, c[0x0][0x148] ;  /* 0x00005200ff0f7b82 */ /* 0x000ea20000000800 */
[----:B0-----:R-:W-:-:S02]  /*a840*/  SHF.R.U64 R12, R4, R6, R3 ;  /* 0x00000006040c7219 */ /* 0x001fc40000001203 */
[----:B------:R-:W-:-:S05]  /*a850*/  SHF.R.U32.HI R3, RZ, R6, R3 ;  /* 0x00000006ff037219 */ /* 0x000fca0000011603 */
[----:B------:R-:W0:Y:S01]  /*a860*/  LDC R20, c[0x0][0x600] ;  /* 0x00018000ff147b82 */ /* 0x000e220000000800 */
[-CC-:B-1----:R-:W-:Y:S02]  /*a870*/  SHF.R.U64 R10, R12, R8.reuse, R3.reuse ;  /* 0x000000080c0a7219 */ /* 0x182fe40000001203 */
[----:B------:R-:W-:-:S05]  /*a880*/  SHF.R.U32.HI R3, RZ, R8, R3 ;  /* 0x00000008ff037219 */ /* 0x000fca0000011603 */
[----:B------:R-:W1:Y:S01]  /*a890*/  LDC R21, c[0x0][0x648] ;  /* 0x00019200ff157b82 */ /* 0x000e620000000800 */
[-C--:B---3--:R-:W-:Y:S02]  /*a8a0*/  SHF.L.U32 R4, R5, R28.reuse, RZ ;  /* 0x0000001c05047219 */ /* 0x088fe400000006ff */
[-CC-:B------:R-:W-:Y:S02]  /*a8b0*/  SHF.R.U64 R14, R10, R28.reuse, R3.reuse ;  /* 0x0000001c0a0e7219 */ /* 0x180fe40000001203 */
[----:B------:R-:W-:Y:S02]  /*a8c0*/  SHF.R.U32.HI R5, RZ, R28, R3 ;  /* 0x0000001cff057219 */ /* 0x000fe40000011603 */
[----:B------:R-:W-:Y:S01]  /*a8d0*/  LOP3.LUT R153, RZ, R4, RZ, 0x33, !PT ;  /* 0x00000004ff997212 */ /* 0x000fe200078e33ff */
[----:B------:R-:W3:Y:S01]  /*a8e0*/  LDC R25, c[0x0][0x638] ;  /* 0x00018e00ff197b82 */ /* 0x000ee20000000800 */
[----:B------:R-:W-:Y:S01]  /*a8f0*/  SHF.L.U32 R28, R7, R28, RZ ;  /* 0x0000001c071c7219 */ /* 0x000fe200000006ff */
[----:B------:R-:W-:-:S06]  /*a900*/  IMAD.MOV.U32 R4, RZ, RZ, R14 ;  /* 0x000000ffff047224 */ /* 0x000fcc00078e000e */
[----:B------:R-:W0:Y:S01]  /*a910*/  LDC R27, c[0x0][0x610] ;  /* 0x00018400ff1b7b82 */ /* 0x000e220000000800 */
[----:B------:R-:W-:Y:S05]  /*a920*/  @!P0 BRA `(.L_x_287) ;  /* 0x0000000000288947 */ /* 0x000fea0003800000 */
[----:B------:R-:W5:Y:S02]  /*a930*/  LDC R3, c[0x0][0x64c] ;  /* 0x00019300ff037b82 */ /* 0x000f640000000800 */
[----:B-----5:R-:W-:-:S05]  /*a940*/  IADD3 R3, P0, R14, R3, RZ ;  /* 0x000000030e037210 */ /* 0x020fca0007f1e0ff */
        /* <DEDUP_REMOVED lines=8> */
.L_x_287:
[----:B------:R-:W-:Y:S01]  /*a9d0*/  ISETP.NE.AND P0, PT, R2, 0x1, PT ;  /* 0x000000010200780c */ /* 0x000fe20003f05270 */
[----:B--2---:R-:W-:Y:S01]  /*a9e0*/  IMAD.MOV R13, RZ, RZ, -R13 ;  /* 0x000000ffff0d7224 */ /* 0x004fe200078e0a0d */
[----:B-1----:R-:W-:Y:S01]  /*a9f0*/  SHF.R.U64 R0, R4, R21, R5 ;  /* 0x0000001504007219 */ /* 0x002fe20000001205 */
[----:B0-----:R-:W-:Y:S01]  /*aa00*/  VIADD R5, R20, 0xffffffff ;  /* 0xffffffff14057836 */ /* 0x001fe20000000000 */
[----:B------:R-:W-:-:S03]  /*aa10*/  LOP3.LUT R153, R10, R153, RZ, 0xc0, !PT ;  /* 0x000000990a997212 */ /* 0x000fc600078ec0ff */
[----:B------:R-:W-:Y:S01]  /*aa20*/  IMAD.MOV R3, RZ, RZ, -R0 ;  /* 0x000000ffff037224 */ /* 0x000fe200078e0a00 */
[----:B------:R-:W-:Y:S01]  /*aa30*/  LOP3.LUT R5, R12, R5, RZ, 0xc0, !PT ;  /* 0x000000050c057212 */ /* 0x000fe200078ec0ff */
[----:B------:R-:W-:Y:S02]  /*aa40*/  IMAD R153, R28, R0, R153 ;  /* 0x000000001c997224 */ /* 0x000fe400078e0299 */
[----:B---3--:R-:W-:Y:S02]  /*aa50*/  IMAD R0, R3, R25, R14 ;  /* 0x0000001903007224 */ /* 0x008fe400078e020e */
[----:B------:R-:W-:Y:S02]  /*aa60*/  @P0 IMAD R26, R15, R13, R24 ;  /* 0x0000000d0f1a0224 */ /* 0x000fe400078e0218 */
[----:B------:R-:W-:Y:S02]  /*aa70*/  IMAD R4, R0, R20, R5 ;  /* 0x0000001400047224 */ /* 0x000fe400078e0205 */
[----:B------:R-:W-:-:S02]  /*aa80*/  IMAD R153, R153, R27, R26 ;  /* 0x0000001b99997224 */ /* 0x000fc400078e021a */
[----:B------:R-:W-:-:S03]  /*aa90*/  IMAD.MOV.U32 R3, RZ, RZ, 0x1 ;  /* 0x00000001ff037424 */ /* 0x000fc600078e00ff */
[----:B------:R-:W-:Y:S02]  /*aaa0*/  SEL R154, R4, R153, !P0 ;  /* 0x00000099049a7207 */ /* 0x000fe40004000000 */
[----:B------:R-:W-:Y:S02]  /*aab0*/  PRMT R0, R3, 0x7610, R0 ;  /* 0x0000761003007816 */ /* 0x000fe40000000000 */
[----:B------:R-:W-:-:S07]  /*aac0*/  SEL R153, R153, R4, !P0 ;  /* 0x0000000499997207 */ /* 0x000fce0004000000 */
.L_x_285:
[----:B------:R-:W-:-:S13]  /*aad0*/  LOP3.LUT P0, RZ, R0, 0xff, RZ, 0xc0, !PT ;  /* 0x000000ff00ff7812 */ /* 0x000fda000780c0ff */
[----:B------:R-:W-:Y:S05]  /*aae0*/  @P0 BRA `(.L_x_288) ;  /* 0xffffff6400c40947 */ /* 0x000fea000383ffff */
[----:B------:R-:W-:Y:S05]  /*aaf0*/  EXIT ;  /* 0x000000000000794d */ /* 0x000fea0003800000 */
.L_x_7:
[----:B0-----:R-:W-:Y:S01]  /*ab00*/  ULDC.64 UR4, c[0x0][0x650] ;  /* 0x0001940000047ab9 */ /* 0x001fe20000000a00 */
        /* <DEDUP_REMOVED lines=25> */
.L_x_290:
[----:B------:R-:W0:Y:S01]  /*aca0*/  LDC.64 R28, c[0x0][0x640] ;  /* 0x00019000ff1c7b82 */ /* 0x000e220000000a00 */
[-CC-:B------:R-:W-:Y:S01]  /*acb0*/  SHF.R.U64 R22, R12, R6.reuse, R13.reuse ;  /* 0x000000060c167219 */ /* 0x180fe2000000120d */
[----:B------:R-:W-:Y:S01]  /*acc0*/  IMAD.MOV.U32 R30, RZ, RZ, 0x1 ;  /* 0x00000001ff1e7424 */ /* 0x000fe200078e00ff */
[----:B------:R-:W-:Y:S02]  /*acd0*/  SHF.R.U32.HI R6, RZ, R6, R13 ;  /* 0x00000006ff067219 */ /* 0x000fe4000001160d */
        /* <DEDUP_REMOVED lines=8> */
[----:B------:R-:W-:Y:S01]  /*ad60*/  IMAD.IADD R9, R9, 0x1, R11 ;  /* 0x0000000109097824 */ /* 0x000fe200078e020b */
[----:B0-----:R-:W-:-:S04]  /*ad70*/  ISETP.NE.U32.AND P0, PT, R28, RZ, PT ;  /* 0x000000ff1c00720c */ /* 0x001fc80003f05070 */
[----:B------:R-:W-:Y:S02]  /*ad80*/  ISETP.NE.AND.EX P0, PT, R29, RZ, PT, P0 ;  /* 0x000000ff1d00720c */ /* 0x000fe40003f05300 */
[----:B------:R-:W0:Y:S01]  /*ad90*/  LDC R20, c[0x0][0x600] ;  /* 0x00018000ff147b82 */ /* 0x000e220000000800 */
[-CC-:B-1----:R-:W-:Y:S01]  /*ada0*/  SHF.R.U64 R14, R8, R10.reuse, R9.reuse ;  /* 0x0000000a080e7219 */ /* 0x182fe20000001209 */
[----:B------:R-:W-:Y:S01]  /*adb0*/  IMAD.MOV.U32 R8, RZ, RZ, -0x1 ;  /* 0xffffffffff087424 */ /* 0x000fe200078e00ff */
[----:B------:R-:W-:-:S05]  /*adc0*/  SHF.R.U32.HI R9, RZ, R10, R9 ;  /* 0x0000000aff097219 */ /* 0x000fca0000011609 */
[----:B------:R-:W1:Y:S01]  /*add0*/  LDC R24, c[0x0][0x648] ;  /* 0x00019200ff187b82 */ /* 0x000e620000000800 */
[-CC-:B--2---:R-:W-:Y:S02]  /*ade0*/  SHF.R.U64 R23, R14, R12.reuse, R9.reuse ;  /* 0x0000000c0e177219 */ /* 0x184fe40000001209 */
[----:B------:R-:W-:-:S05]  /*adf0*/  SHF.R.U32.HI R6, RZ, R12, R9 ;  /* 0x0000000cff067219 */ /* 0x000fca0000011609 */
[----:B------:R-:W2:Y:S01]  /*ae00*/  LDC R26, c[0x0][0x638] ;  /* 0x00018e00ff1a7b82 */ /* 0x000ea20000000800 */
[-C--:B---3--:R-:W-:Y:S02]  /*ae10*/  SHF.L.U32 R8, R8, R27.reuse, RZ ;  /* 0x0000001b08087219 */ /* 0x088fe400000006ff */
[-CC-:B------:R-:W-:Y:S02]  /*ae20*/  SHF.R.U64 R25, R23, R27.reuse, R6.reuse ;  /* 0x0000001b17197219 */ /* 0x180fe40000001206 */
[----:B------:R-:W-:Y:S02]  /*ae30*/  LOP3.LUT R32, RZ, R8, RZ, 0x33, !PT ;  /* 0x00000008ff207212 */ /* 0x000fe400078e33ff */
[----:B------:R-:W-:Y:S01]  /*ae40*/  SHF.R.U32.HI R9, RZ, R27, R6 ;  /* 0x0000001bff097219 */ /* 0x000fe20000011606 */
[----:B------:R-:W3:Y:S01]  /*ae50*/  LDC R31, c[0x0][0x610] ;  /* 0x00018400ff1f7b82 */ /* 0x000ee20000000800 */
[----:B------:R-:W-:Y:S01]  /*ae60*/  IMAD.MOV.U32 R8, RZ, RZ, R25 ;  /* 0x000000ffff087224 */ /* 0x000fe200078e0019 */
[----:B------:R-:W-:Y:S06]  /*ae70*/  @!P0 BRA `(.L_x_291) ;  /* 0x0000000000288947 */ /* 0x000fec0003800000 */
        /* <DEDUP_REMOVED lines=10> */
.L_x_291:
[----:B------:R-:W-:Y:S01]  /*af20*/  ISETP.NE.AND P0, PT, R2, 0x1, PT ;  /* 0x000000010200780c */ /* 0x000fe20003f05270 */
[----:B------:R-:W-:Y:S01]  /*af30*/  IMAD.MOV.U32 R13, RZ, RZ, R22 ;  /* 0x000000ffff0d7224 */ /* 0x000fe200078e0016 */
[----:B-1----:R-:W-:Y:S01]  /*af40*/  SHF.R.U64 R6, R8, R24, R9 ;  /* 0x0000001808067219 */ /* 0x002fe20000001209 */
[----:B0-----:R-:W-:Y:S01]  /*af50*/  VIADD R9, R20, 0xffffffff ;  /* 0xffffffff14097836 */ /* 0x001fe20000000000 */
[----:B------:R-:W-:Y:S02]  /*af60*/  SHF.L.U32 R30, R30, R27, RZ ;  /* 0x0000001b1e1e7219 */ /* 0x000fe400000006ff */
[----:B------:R-:W-:Y:S01]  /*af70*/  LOP3.LUT R5, R23, R32, RZ, 0xc0, !PT ;  /* 0x0000002017057212 */ /* 0x000fe200078ec0ff */
[----:B------:R-:W-:-:S04]  /*af80*/  IMAD.MOV R8, RZ, RZ, -R6 ;  /* 0x000000ffff087224 */ /* 0x000fc800078e0a06 */
[----:B------:R-:W-:Y:S01]  /*af90*/  IMAD R6, R30, R6, R5 ;  /* 0x000000061e067224 */ /* 0x000fe200078e0205 */
[----:B------:R-:W-:Y:S01]  /*afa0*/  LOP3.LUT R5, R14, R9, RZ, 0xc0, !PT ;  /* 0x000000090e057212 */ /* 0x000fe200078ec0ff */
[----:B------:R-:W-:Y:S02]  /*afb0*/  @P0 IMAD R3, R7, R21, R4 ;  /* 0x0000001507030224 */ /* 0x000fe400078e0204 */
[----:B--2---:R-:W-:Y:S02]  /*afc0*/  IMAD R4, R8, R26, R25 ;  /* 0x0000001a08047224 */ /* 0x004fe400078e0219 */
[----:B---3--:R-:W-:Y:S02]  /*afd0*/  IMAD R3, R6, R31, R3 ;  /* 0x0000001f06037224 */ /* 0x008fe400078e0203 */
[----:B------:R-:W-:Y:S02]  /*afe0*/  IMAD R4, R4, R20, R5 ;  /* 0x0000001404047224 */ /* 0x000fe400078e0205 */
[----:B------:R-:W-:-:S03]  /*aff0*/  IMAD.MOV.U32 R6, RZ, RZ, 0x1 ;  /* 0x00000001ff067424 */ /* 0x000fc600078e00ff */
[----:B------:R-:W-:Y:S02]  /*b000*/  SEL R20, R4, R3, !P0 ;  /* 0x0000000304147207 */ /* 0x000fe40004000000 */
[----:B------:R-:W-:-:S07]  /*b010*/  SEL R12, R3, R4, !P0 ;  /* 0x00000004030c7207 */ /* 0x000fce0004000000 */
.L_x_289:
[----:B------:R-:W-:-:S08]  /*b020*/  NOP ;  /* 0x0000000000007918 */ /* 0x000fd00000000000 */
[----:B------:R-:W0:-:S00]  /*b030*/  USETMAXREG.DEALLOC.CTAPOOL 0x28 ;  /* 0x00000028000079c8 */ /* 0x000e0000080e0500 */
[----:B0-----:R-:W-:-:S13]  /*b040*/  ISETP.NE.AND P0, PT, R0, RZ, PT ;  /* 0x000000ff0000720c */ /* 0x001fda0003f05270 */
[----:B------:R-:W-:Y:S05]  /*b050*/  @P0 EXIT ;  /* 0x000000000000094d */ /* 0x000fea0003800000 */
[----:B------:R-:W-:Y:S01]  /*b060*/  LOP3.LUT P0, RZ, R6, 0xff, RZ, 0xc0, !PT ;  /* 0x000000ff06ff7812 */ /* 0x000fe2000780c0ff */
[----:B------:R-:W-:Y:S02]  /*b070*/  IMAD.MOV.U32 R10, RZ, RZ, 0x1 ;  /* 0x00000001ff0a7424 */ /* 0x000fe400078e00ff */
[----:B------:R-:W-:-:S10]  /*b080*/  IMAD.MOV.U32 R9, RZ, RZ, RZ ;  /* 0x000000ffff097224 */ /* 0x000fd400078e00ff */
[----:B------:R-:W-:Y:S05]  /*b090*/  @!P0 BRA `(.L_x_292) ;  /* 0x0000000c00848947 */ /* 0x000fea0003800000 */
[----:B------:R-:W0:Y:S01]  /*b0a0*/  LDC R0, c[0x0][0x28c] ;  /* 0x0000a300ff007b82 */ /* 0x000e220000000800 */
[----:B------:R-:W-:Y:S01]  /*b0b0*/  ULDC UR5, c[0x0][0x658] ;  /* 0x0001960000057ab9 */ /* 0x000fe20000000800 */
[----:B------:R-:W-:Y:S01]  /*b0c0*/  UMOV UR11, 0xffffffff ;  /* 0xffffffff000b7882 */ /* 0x000fe20000000000 */
[----:B------:R-:W-:Y:S01]  /*b0d0*/  UMOV UR15, 0x1 ;  /* 0x00000001000f7882 */ /* 0x000fe20000000000 */
[----:B------:R-:W-:Y:S01]  /*b0e0*/  USHF.L.U32 UR11, UR11, UR5, URZ ;  /* 0x000000050b0b7299 */ /* 0x000fe2000800063f */
[----:B------:R-:W-:Y:S01]  /*b0f0*/  BSSY B0, `(.L_x_292) ;  /* 0x00000db000007945 */ /* 0x000fe20003800000 */
[----:B------:R-:W-:Y:S01]  /*b100*/  ULDC UR9, c[0x0][0xc] ;  /* 0x0000030000097ab9 */ /* 0x000fe20000000800 */
[----:B------:R-:W-:Y:S01]  /*b110*/  ULDC UR14, c[0x0][0x10] ;  /* 0x00000400000e7ab9 */ /* 0x000fe20000000800 */
[----:B------:R-:W1:Y:S01]  /*b120*/  S2UR UR8, SR_CgaCtaId ;  /* 0x00000000000879c3 */ /* 0x000e620000008800 */
[----:B------:R-:W-:Y:S01]  /*b130*/  ULOP3.LUT UR13, URZ, UR11, URZ, 0x33, !UPT ;  /* 0x0000000b3f0d7292 */ /* 0x000fe2000f8e333f */
[----:B------:R-:W-:Y:S01]  /*b140*/  LOP3.LUT R11, R19, 0x2, RZ, 0xfc, !PT ;  /* 0x00000002130b7812 */ /* 0x000fe200078efcff */
[----:B------:R-:W-:Y:S01]  /*b150*/  IMAD.MOV.U32 R10, RZ, RZ, 0x1 ;  /* 0x00000001ff0a7424 */ /* 0x000fe200078e00ff */
[----:B------:R-:W-:Y:S01]  /*b160*/  ULDC UR4, c[0x0][0x600] ;  /* 0x0001800000047ab9 */ /* 0x000fe20000000800 */
[----:B------:R-:W-:Y:S01]  /*b170*/  IMAD.MOV.U32 R9, RZ, RZ, RZ ;  /* 0x000000ffff097224 */ /* 0x000fe200078e00ff */
[----:B------:R-:W-:Y:S01]  /*b180*/  UMOV UR18, 0x5 ;  /* 0x0000000500127882 */ /* 0x000fe20000000000 */
[----:B------:R-:W-:-:S02]  /*b190*/  UIADD3 UR4, UR4, -0x1, URZ ;  /* 0xffffffff04047890 */ /* 0x000fc4000fffe03f */
[----:B------:R-:W-:Y:S01]  /*b1a0*/  USHF.L.U32 UR5, UR15, UR5, URZ ;  /* 0x000000050f057299 */ /* 0x000fe2000800063f */
[----:B------:R-:W-:Y:S01]  /*b1b0*/  ULDC.64 UR28, c[0x0][0x198] ;  /* 0x00006600001c7ab9 */ /* 0x000fe20000000a00 */
[----:B0-----:R-:W-:-:S05]  /*b1c0*/  VIADD R0, R0, 0x1f ;  /* 0x0000001f00007836 */ /* 0x001fca0000000000 */
[----:B------:R-:W-:Y:S01]  /*b1d0*/  SHF.R.S32.HI R3, RZ, 0x1f, R0 ;  /* 0x0000001fff037819 */ /* 0x000fe20000011400 */
[----:B-1----:R-:W-:-:S03]  /*b1e0*/  ULOP3.LUT UR10, UR8, 0x1, URZ, 0xc0, !UPT ;  /* 0x00000001080a7892 */ /* 0x002fc6000f8ec03f */
[----:B------:R-:W-:Y:S01]  /*b1f0*/  LEA.HI R3, R3, R0, RZ, 0x5 ;  /* 0x0000000003037211 */ /* 0x000fe200078f28ff */
[----:B------:R-:W-:Y:S01]  /*b200*/  USHF.R.U32.HI UR25, URZ, 0x1, UR8 ;  /* 0x000000013f197899 */ /* 0x000fe20008011608 */
[----:B------:R-:W-:Y:S01]  /*b210*/  IMAD.MOV.U32 R0, RZ, RZ, 0x1 ;  /* 0x00000001ff007424 */ /* 0x000fe200078e00ff */
[----:B------:R-:W-:Y:S01]  /*b220*/  USHF.L.U32 UR6, UR8, 0x6, URZ ;  /* 0x0000000608067899 */ /* 0x000fe2000800063f */
[--C-:B------:R-:W-:Y:S01]  /*b230*/  SHF.R.S32.HI R8, RZ, 0x5, R3.reuse ;  /* 0x00000005ff087819 */ /* 0x100fe20000011403 */
[----:B------:R-:W-:Y:S02]  /*b240*/  USHF.L.U32 UR7, UR8, 0xb, URZ ;  /* 0x0000000b08077899 */ /* 0x000fe4000800063f */
[----:B------:R-:W-:Y:S01]  /*b250*/  ULOP3.LUT UR8, UR8, 0xfffffffe, URZ, 0xc0, !UPT ;  /* 0xfffffffe08087892 */ /* 0x000fe2000f8ec03f */
[----:B------:R-:W-:Y:S01]  /*b260*/  PRMT R3, R0, 0x7610, R3 ;  /* 0x0000761000037816 */ /* 0x000fe20000000003 */
[----:B------:R-:W-:Y:S01]  /*b270*/  UISETP.GT.U32.AND UP0, UPT, UR10, 0xffff, UPT ;  /* 0x0000ffff0a00788c */ /* 0x000fe2000bf04070 */
[----:B------:R-:W-:Y:S01]  /*b280*/  VIADD R0, R8, 0x1 ;  /* 0x0000000108007836 */ /* 0x000fe20000000000 */
[----:B------:R-:W-:-:S02]  /*b290*/  USHF.L.U32 UR11, UR15, UR8, URZ ;  /* 0x000000080f0b7299 */ /* 0x000fc4000800063f */
[----:B------:R-:W-:Y:S02]  /*b2a0*/  ULOP3.LUT UR12, UR8, 0x1, URZ, 0xfc, !UPT ;  /* 0x00000001080c7892 */ /* 0x000fe4000f8efc3f */
[----:B------:R-:W-:Y:S02]  /*b2b0*/  UIMAD.WIDE.U32 UR8, UR9, UR14, URZ ;  /* 0x0000000e090872a5 */ /* 0x000fe4000f8e003f */
[----:B------:R-:W-:Y:S01]  /*b2c0*/  USEL UR10, UR10, 0xffff, !UP0 ;  /* 0x0000ffff0a0a7887 */ /* 0x000fe2000c000000 */
[----:B------:R-:W-:Y:S01]  /*b2d0*/  ULDC UR14, c[0x0][0x14] ;  /* 0x00000500000e7ab9 */ /* 0x000fe20000000800 */
[----:B------:R-:W-:Y:S02]  /*b2e0*/  USHF.L.U32 UR12, UR15, UR12, URZ ;  /* 0x0000000c0f0c7299 */ /* 0x000fe4000800063f */
[----:B------:R-:W-:Y:S02]  /*b2f0*/  UIMAD.WIDE.U32 UR26, UR8, UR14, URZ ;  /* 0x0000000e081a72a5 */ /* 0x000fe4000f8e003f */
[----:B------:R-:W-:-:S02]  /*b300*/  UIMAD UR21, UR9, UR14, URZ ;  /* 0x0000000e091572a4 */ /* 0x000fc4000f8e023f */
[----:B------:R-:W-:Y:S02]  /*b310*/  ULOP3.LUT UR10, UR10, 0xffff, URZ, 0xc0, !UPT ;  /* 0x0000ffff0a0a7892 */ /* 0x000fe4000f8ec03f */
[----:B------:R-:W-:Y:S02]  /*b320*/  ULOP3.LUT UR6, UR6, 0x40, URZ, 0xc0, !UPT ;  /* 0x0000004006067892 */ /* 0x000fe4000f8ec03f */
[----:B------:R-:W-:Y:S02]  /*b330*/  ULOP3.LUT UR7, UR7, 0x800, URZ, 0xc0, !UPT ;  /* 0x0000080007077892 */ /* 0x000fe4000f8ec03f */
[----:B------:R-:W-:Y:S02]  /*b340*/  ULOP3.LUT UR19, UR11, UR12, URZ, 0xfc, !UPT ;  /* 0x0000000c0b137292 */ /* 0x000fe4000f8efc3f */
[----:B------:R-:W-:Y:S02]  /*b350*/  UIADD3 UR21, UR27, UR21, URZ ;  /* 0x000000151b157290 */ /* 0x000fe4000fffe03f */
[----:B------:R-:W-:-:S12]  /*b360*/  USHF.L.U32 UR18, UR18, UR10, URZ ;  /* 0x0000000a12127299 */ /* 0x000fd8000800063f */
.L_x_303:
[----:B------:R-:W-:-:S03]  /*b370*/  UMOV UR8, 0xffffffff ;  /* 0xffffffff00087882 */ /* 0x000fc60000000000 */
[----:B------:R-:W-:Y:S05]  /*b380*/  BRA.DIV UR8, `(.L_x_293) ;  /* 0x0000000e08b07947 */ /* 0x000fea000b800000 */
[----:B------:R-:W-:-:S13]  /*b390*/  ELECT P6, URZ, PT ;  /* 0x00000000003f782f */ /* 0x000fda00038c0000 */
.L_x_314:
[----:B------:R-:W0:Y:S01]  /*b3a0*/  LDC R4, c[0x0][0x28c] ;  /* 0x0000a300ff047b82 */ /* 0x000e220000000800 */
[----:B------:R-:W-:Y:S01]  /*b3b0*/  BSSY B1, `(.L_x_294) ;  /* 0x000003c000017945 */ /* 0x000fe20003800000 */
[----:B0-----:R-:W-:-:S13]  /*b3c0*/  ISETP.LT.OR P6, PT, R4, 0x1, !P6 ;  /* 0x000000010400780c */ /* 0x001fda00077c1670 */
[----:B------:R-:W-:Y:S05]  /*b3d0*/  @P6 BRA `(.L_x_295) ;  /* 0x0000000000e46947 */ /* 0x000fea0003800000 */
[----:B------:R-:W-:Y:S01]  /*b3e0*/  LEA R12, R12, UR25, 0x1 ;  /* 0x000000190c0c7c11 */ /* 0x000fe2000f8e08ff */
[----:B------:R-:W-:Y:S01]  /*b3f0*/  IMAD.MOV.U32 R15, RZ, RZ, RZ ;  /* 0x000000ffff0f7224 */ /* 0x000fe200078e00ff */
[----:B------:R-:W-:Y:S01]  /*b400*/  LEA R20, R20, UR6, 0x7 ;  /* 0x0000000614147c11 */ /* 0x000fe2000f8e38ff */
[----:B------:R-:W-:Y:S02]  /*b410*/  IMAD.MOV.U32 R4, RZ, RZ, R0 ;  /* 0x000000ffff047224 */ /* 0x000fe400078e0000 */
[----:B------:R-:W-:Y:S02]  /*b420*/  IMAD.MOV.U32 R5, RZ, RZ, R10 ;  /* 0x000000ffff057224 */ /* 0x000fe400078e000a */
[----:B------:R-:W-:Y:S02]  /*b430*/  IMAD.MOV.U32 R6, RZ, RZ, R9 ;  /* 0x000000ffff067224 */ /* 0x000fe400078e0009 */
[----:B------:R-:W-:-:S07]  /*b440*/  IMAD.SHL.U32 R14, R12, 0x80, RZ ;  /* 0x000000800c0e7824 */ /* 0x000fce00078e00ff */
.L_x_298:
[----:B------:R-:W0:Y:S01]  /*b450*/  S2R R12, SR_CgaCtaId ;  /* 0x00000000000c7919 */ /* 0x000e220000008800 */
[----:B------:R-:W-:Y:S02]  /*b460*/  MOV R7, 0x400 ;  /* 0x0000040000077802 */ /* 0x000fe40000000f00 */
[----:B------:R-:W-:Y:S02]  /*b470*/  LOP3.LUT P1, RZ, R18, 0x7f, RZ, 0xc0, !PT ;  /* 0x0000007f12ff7812 */ /* 0x000fe4000782c0ff */
[----:B0-----:R-:W-:Y:S02]  /*b480*/  LEA R24, R12, R7, 0x18 ;  /* 0x000000070c187211 */ /* 0x001fe400078ec0ff */
[----:B------:R-:W-:-:S09]  /*b490*/  SHF.L.U32 R7, R5, 0x1f, RZ ;  /* 0x0000001f05077819 */ /* 0x000fd200000006ff */
[----:B------:R-:W0:Y:S01]  /*b4a0*/  @!P1 LDC R12, c[0x0][0x500] ;  /* 0x00014000ff0c9b82 */ /* 0x000e220000000800 */
[----:B------:R-:W-:-:S04]  /*b4b0*/  IMAD R22, R6, 0x8, R24 ;  /* 0x0000000806167824 */ /* 0x000fc800078e0218 */
[----:B------:R-:W1:Y:S02]  /*b4c0*/  SYNCS.PHASECHK.TRANS64.TRYWAIT P0, [R22+URZ+0x20], R7 ;  /* 0x00002007160075a7 */ /* 0x000e64000800017f */
[----:B-1----:R-:W-:Y:S05]  /*b4d0*/  @!P0 BRA `(.L_x_296) ;  /* 0x0000000c007c8947 */ /* 0x002fea0003800000 */
.L_x_315:
[----:B-1----:R-:W-:Y:S01]  /*b4e0*/  PRMT R7, R11, 0x9910, RZ ;  /* 0x000099100b077816 */ /* 0x002fe200000000ff */
[----:B0-----:R0:W-:Y:S03]  /*b4f0*/  @!P1 SYNCS.ARRIVE.TRANS64 RZ, [R22+URZ], R12 ;  /* 0x0000000c16ff99a7 */ /* 0x0011e6000800003f */
[----:B------:R-:W-:-:S13]  /*b500*/  ISETP.NE.AND P0, PT, R7, 0x2, PT ;  /* 0x000000020700780c */ /* 0x000fda0003f05270 */
[----:B0-----:R-:W-:Y:S05]  /*b510*/  @P0 BRA `(.L_x_297) ;  /* 0x0000000000040947 */ /* 0x001fea0003800000 */
[----:B------:R-:W-:Y:S01]  /*b520*/  BPT.TRAP 0x1 ;  /* 0x000000040000795c */ /* 0x000fe20000300000 */
.L_x_297:
[----:B------:R-:W-:Y:S01]  /*b530*/  LEA R7, R6, UR25, 0x1 ;  /* 0x0000001906077c11 */ /* 0x000fe2000f8e08ff */
[----:B------:R-:W-:Y:S01]  /*b540*/  VIADD R4, R4, 0xffffffff ;  /* 0xffffffff04047836 */ /* 0x000fe20000000000 */
[----:B------:R-:W-:Y:S01]  /*b550*/  R2UR UR23, R14 ;  /* 0x000000000e1772ca */ /* 0x000fe200000e0000 */
[----:B------:R-:W-:Y:S01]  /*b560*/  UIADD3 UR14, UP0, UR28, 0xf0, URZ ;  /* 0x000000f01c0e7890 */ /* 0x000fe2000ff1e03f */
[----:B------:R-:W-:Y:S01]  /*b570*/  R2UR UR9, R22 ;  /* 0x00000000160972ca */ /* 0x000fe200000e0000 */
[----:B------:R-:W-:Y:S01]  /*b580*/  IMAD.SHL.U32 R7, R7, 0x1000, RZ ;  /* 0x0000100007077824 */ /* 0x000fe200078e00ff */
[----:B------:R-:W-:Y:S01]  /*b590*/  R2UR UR10, R15 ;  /* 0x000000000f0a72ca */ /* 0x000fe200000e0000 */
[----:B------:R-:W-:Y:S01]  /*b5a0*/  UIADD3 UR32, UP1, UR28, 0x1f0, URZ ;  /* 0x000001f01c207890 */ /* 0x000fe2000ff3e03f */
[----:B------:R-:W-:Y:S01]  /*b5b0*/  R2UR UR12, R13 ;  /* 0x000000000d0c72ca */ /* 0x000fe200000e0000 */
[--C-:B------:R-:W-:Y:S01]  /*b5c0*/  IMAD R12, R7, 0x4, R24.reuse ;  /* 0x00000004070c7824 */ /* 0x100fe200078e0218 */
[----:B------:R-:W-:Y:S01]  /*b5d0*/  LEA R7, R6, UR7, 0xc ;  /* 0x0000000706077c11 */ /* 0x000fe2000f8e60ff */
[----:B------:R-:W-:Y:S01]  /*b5e0*/  UIADD3.X UR15, URZ, UR29, URZ, UP0, !UPT ;  /* 0x0000001d3f0f7290 */ /* 0x000fe200087fe43f */
[----:B------:R-:W-:Y:S01]  /*b5f0*/  R2UR UR24, R20 ;  /* 0x00000000141872ca */ /* 0x000fe200000e0000 */
[----:B------:R-:W-:Y:S01]  /*b600*/  UPRMT UR20, URZ, 0x5410, UR18 ;  /* 0x000054103f147896 */ /* 0x000fe20008000012 */
[----:B------:R-:W-:Y:S01]  /*b610*/  R2UR UR8, R12 ;  /* 0x000000000c0872ca */ /* 0x000fe200000e0000 */
[----:B------:R-:W-:Y:S01]  /*b620*/  IMAD R7, R7, 0x4, R24 ;  /* 0x0000000407077824 */ /* 0x000fe200078e0218 */
[----:B------:R-:W-:Y:S01]  /*b630*/  ISETP.GT.AND P1, PT, R4, 0x1, PT ;  /* 0x000000010400780c */ /* 0x000fe20003f24270 */
[----:B------:R-:W-:Y:S01]  /*b640*/  VIADD R6, R6, 0x1 ;  /* 0x0000000106067836 */ /* 0x000fe20000000000 */
[----:B------:R-:W-:Y:S01]  /*b650*/  UPRMT UR30, URZ, 0x5410, UR19 ;  /* 0x000054103f1e7896 */ /* 0x000fe20008000013 */
[----:B------:R-:W-:Y:S01]  /*b660*/  VIADD R15, R15, 0x20 ;  /* 0x000000200f0f7836 */ /* 0x000fe20000000000 */
[----:B------:R-:W-:Y:S01]  /*b670*/  R2UR UR11, R7 ;  /* 0x00000000070b72ca */ /* 0x000fe200000e0000 */
[----:B------:R-:W-:Y:S01]  /*b680*/  UIADD3.X UR33, URZ, UR29, URZ, UP1, !UPT ;  /* 0x0000001d3f217290 */ /* 0x000fe20008ffe43f */
[----:B------:R-:W-:Y:S01]  /*b690*/  ISETP.NE.AND P0, PT, R6, 0x4, PT ;  /* 0x000000040600780c */ /* 0x000fe20003f05270 */
[----:B------:R-:W-:Y:S01]  /*b6a0*/  UMOV UR16, 0x0 ;  /* 0x0000000000107882 */ /* 0x000fe20000000000 */
[----:B------:R-:W-:-:S02]  /*b6b0*/  UMOV UR17, 0x10000000 ;  /* 0x1000000000117882 */ /* 0x000fc40000000000 */
[----:B------:R-:W-:Y:S01]  /*b6c0*/  SEL R12, RZ, 0x1, P0 ;  /* 0x00000001ff0c7807 */ /* 0x000fe20000000000 */
[----:B------:R-:W-:Y:S01]  /*b6d0*/  UIADD3 UR8, UR8, 0x100, URZ ;  /* 0x0000010008087890 */ /* 0x000fe2000fffe03f */
[----:B------:R-:W-:Y:S02]  /*b6e0*/  SEL R6, R6, RZ, P0 ;  /* 0x000000ff06067207 */ /* 0x000fe40000000000 */
[----:B------:R-:W-:-:S03]  /*b6f0*/  LOP3.LUT R5, R5, R12, RZ, 0x3c, !PT ;  /* 0x0000000c05057212 */ /* 0x000fc600078e3cff */
[----:B------:R-:W-:-:S03]  /*b700*/  UIADD3 UR22, UR11, 0x20100, URZ ;  /* 0x000201000b167890 */ /* 0x000fc6000fffe03f */
[----:B------:R-:W-:Y:S02]  /*b710*/  UMOV UR11, UR23 ;  /* 0x00000017000b7c82 */ /* 0x000fe40008000000 */
[----:B------:R0:W-:Y:S02]  /*b720*/  UTMALDG.3D.MULTICAST [UR8], [UR14], UR20, desc[UR16] ;  /* 0x000010080e0073b4 */ /* 0x0001e40008011814 */
[----:B0-----:R-:W-:Y:S01]  /*b730*/  UMOV UR8, UR22 ;  /* 0x0000001600087c82 */ /* 0x001fe20008000000 */
[----:B------:R-:W-:Y:S02]  /*b740*/  UMOV UR11, UR24 ;  /* 0x00000018000b7c82 */ /* 0x000fe40008000000 */
[----:B------:R0:W-:Y:S02]  /*b750*/  UTMALDG.3D.MULTICAST [UR8], [UR32], UR30, desc[UR16] ;  /* 0x00001008200073b4 */ /* 0x0001e4000801181e */
[----:B0-----:R-:W-:Y:S05]  /*b760*/  @P1 BRA `(.L_x_298) ;  /* 0xfffffffc00381947 */ /* 0x001fea000383ffff */
.L_x_295:
[----:B------:R-:W-:Y:S05]  /*b770*/  BSYNC B1 ;  /* 0x0000000000017941 */ /* 0x000fea0003800000 */
.L_x_294:
[----:B------:R-:W-:Y:S01]  /*b780*/  LOP3.LUT P1, RZ, R3, 0xff, RZ, 0xc0, !PT ;  /* 0x000000ff03ff7812 */ /* 0x000fe2000782c0ff */
[----:B------:R-:W-:Y:S01]  /*b790*/  IMAD.IADD R9, R8, 0x1, R9 ;  /* 0x0000000108097824 */ /* 0x000fe200078e0209 */
[----:B------:R-:W-:Y:S01]  /*b7a0*/  IADD3 R16, P2, R16, UR26, RZ ;  /* 0x0000001a10107c10 */ /* 0x000fe2000ff5e0ff */
[----:B------:R-:W-:Y:S01]  /*b7b0*/  ULDC.64 UR8, c[0x0][0x650] ;  /* 0x0001940000087ab9 */ /* 0x000fe20000000a00 */
[----:B------:R-:W-:Y:S01]  /*b7c0*/  BSSY B1, `(.L_x_299) ;  /* 0x000006b000017945 */ /* 0x000fe20003800000 */
[----:B------:R-:W-:Y:S01]  /*b7d0*/  IMAD.MOV.U32 R12, RZ, RZ, -0x1 ;  /* 0xffffffffff0c7424 */ /* 0x000fe200078e00ff */
[----:B------:R-:W-:Y:S01]  /*b7e0*/  SHF.R.U32.HI R3, RZ, 0x2, R9 ;  /* 0x00000002ff037819 */ /* 0x000fe20000011609 */
[----:B------:R-:W-:Y:S01]  /*b7f0*/  IMAD.MOV.U32 R20, RZ, RZ, -0x1 ;  /* 0xffffffffff147424 */ /* 0x000fe200078e00ff */
[----:B------:R-:W-:Y:S01]  /*b800*/  ISETP.GT.U32.AND P0, PT, R9, 0x3, PT ;  /* 0x000000030900780c */ /* 0x000fe20003f04070 */
[----:B------:R-:W-:Y:S01]  /*b810*/  IMAD.MOV.U32 R13, RZ, RZ, -0x1 ;  /* 0xffffffffff0d7424 */ /* 0x000fe200078e00ff */
[----:B------:R-:W-:-:S02]  /*b820*/  LOP3.LUT R3, R3, 0x1, RZ, 0xc0, !PT ;  /* 0x0000000103037812 */ /* 0x000fc400078ec0ff */
[----:B------:R-:W-:Y:S01]  /*b830*/  ISETP.LT.U32.AND P0, PT, R8, 0x4, P0 ;  /* 0x000000040800780c */ /* 0x000fe20000701070 */
[----:B------:R-:W0:Y:S01]  /*b840*/  @P1 S2R R5, SR_CgaCtaId ;  /* 0x0000000000051919 */ /* 0x000e220000008800 */
[----:B------:R-:W-:Y:S02]  /*b850*/  @P1 MOV R4, 0x400 ;  /* 0x0000040000041802 */ /* 0x000fe40000000f00 */
[----:B------:R-:W-:Y:S02]  /*b860*/  IADD3.X R17, R17, UR21, RZ, P2, !PT ;  /* 0x0000001511117c10 */ /* 0x000fe400097fe4ff */
[----:B------:R-:W-:Y:S02]  /*b870*/  ISETP.GE.U32.AND P2, PT, R16, UR8, PT ;  /* 0x0000000810007c0c */ /* 0x000fe4000bf46070 */
[----:B------:R-:W-:Y:S02]  /*b880*/  LOP3.LUT R9, R9, 0x3, RZ, 0xc0, !PT ;  /* 0x0000000309097812 */ /* 0x000fe400078ec0ff */
[----:B0-----:R-:W-:-:S04]  /*b890*/  @P1 LEA R4, R5, R4, 0x18 ;  /* 0x0000000405041211 */ /* 0x001fc800078ec0ff */
[----:B------:R0:W-:Y:S01]  /*b8a0*/  @P1 SYNCS.ARRIVE.TRANS64.A1T0 RZ, [R4+URZ+0x58], RZ ;  /* 0x000058ff04ff19a7 */ /* 0x0001e2000810003f */
[----:B------:R-:W-:Y:S02]  /*b8b0*/  ISETP.NE.U32.AND P1, PT, R3, 0x1, PT ;  /* 0x000000010300780c */ /* 0x000fe40003f25070 */
[----:B------:R-:W-:Y:S02]  /*b8c0*/  SEL R3, RZ, 0x1, !P0 ;  /* 0x00000001ff037807 */ /* 0x000fe40004000000 */
[----:B------:R-:W-:Y:S02]  /*b8d0*/  ISETP.GE.U32.AND.EX P0, PT, R17, UR9, PT, P2 ;  /* 0x0000000911007c0c */ /* 0x000fe4000bf06120 */
[----:B------:R-:W-:-:S04]  /*b8e0*/  ISETP.GT.U32.AND P1, PT, R8, 0x3, !P1 ;  /* 0x000000030800780c */ /* 0x000fc80004f24070 */
[----:B0-----:R-:W-:-:S04]  /*b8f0*/  SEL R4, RZ, 0x1, !P1 ;  /* 0x00000001ff047807 */ /* 0x001fc80004800000 */
[--C-:B------:R-:W-:Y:S02]  /*b900*/  LOP3.LUT R10, R4, R10, R3.reuse, 0x96, !PT ;  /* 0x0000000a040a7212 */ /* 0x100fe400078e9603 */
[----:B------:R-:W-:Y:S02]  /*b910*/  PRMT R4, RZ, 0x7610, R4 ;  /* 0x00007610ff047816 */ /* 0x000fe40000000004 */
[----:B------:R-:W-:Y:S01]  /*b920*/  PRMT R3, RZ, 0x7610, R3 ;  /* 0x00007610ff037816 */ /* 0x000fe20000000003 */
[----:B------:R-:W-:Y:S06]  /*b930*/  @P0 BRA `(.L_x_300) ;  /* 0x00000004004c0947 */ /* 0x000fec0003800000 */
[----:B------:R-:W0:Y:S01]  /*b940*/  S2R R14, SR_CTAID.X ;  /* 0x00000000000e7919 */ /* 0x000e220000002500 */
[----:B------:R-:W-:Y:S01]  /*b950*/  ULDC.64 UR8, c[0x0][0x628] ;  /* 0x00018a0000087ab9 */ /* 0x000fe20000000a00 */
[----:B------:R-:W1:Y:S01]  /*b960*/  LDC R15, c[0x0][0x144] ;  /* 0x00005100ff0f7b82 */ /* 0x000e620000000800 */
[----:B------:R-:W-:Y:S01]  /*b970*/  ISETP.NE.U32.AND P0, PT, RZ, UR8, PT ;  /* 0x00000008ff007c0c */ /* 0x000fe2000bf05070 */
[----:B------:R-:W2:Y:S01]  /*b980*/  S2R R12, SR_CTAID.Y ;  /* 0x00000000000c7919 */ /* 0x000ea20000002600 */
[----:B------:R-:W-:Y:S01]  /*b990*/  ULDC UR10, c[0x0][0x150] ;  /* 0x00005400000a7ab9 */ /* 0x000fe20000000800 */
[----:B------:R-:W-:Y:S01]  /*b9a0*/  ULDC UR11, c[0x0][0x630] ;  /* 0x00018c00000b7ab9 */ /* 0x000fe20000000800 */
[----:B------:R-:W-:Y:S01]  /*b9b0*/  ISETP.NE.AND.EX P0, PT, RZ, UR9, PT, P0 ;  /* 0x00000009ff007c0c */ /* 0x000fe2000bf05300 */
[----:B------:R-:W-:Y:S01]  /*b9c0*/  IMAD.MOV.U32 R4, RZ, RZ, R16 ;  /* 0x000000ffff047224 */ /* 0x000fe200078e0010 */
[----:B0-----:R-:W-:-:S05]  /*b9d0*/  I2FP.F32.U32 R5, R14 ;  /* 0x0000000e00057245 */ /* 0x001fca0000201000 */
[----:B------:R-:W-:Y:S01]  /*b9e0*/  FMUL R20, R5, UR10 ;  /* 0x0000000a05147c20 */ /* 0x000fe20008400000 */
[----:B------:R-:W-:-:S05]  /*b9f0*/  IMAD.MOV.U32 R5, RZ, RZ, R17 ;  /* 0x000000ffff057224 */ /* 0x000fca00078e0011 */
[----:B--2---:R-:W-:Y:S05]  /*ba00*/  @!P0 BRA `(.L_x_301) ;  /* 0x0000000000288947 */ /* 0x004fea0003800000 */
[----:B------:R-:W-:Y:S02]  /*ba10*/  ULDC UR10, c[0x0][0x634] ;  /* 0x00018d00000a7ab9 */ /* 0x000fe40000000800 */
[----:B------:R-:W-:-:S05]  /*ba20*/  IADD3 R5, P0, R16, UR10, RZ ;  /* 0x0000000a10057c10 */ /* 0x000fca000ff1e0ff */
[----:B------:R-:W-:-:S04]  /*ba30*/  IMAD.X R13, RZ, RZ, R17, P0 ;  /* 0x000000ffff0d7224 */ /* 0x000fc800000e0611 */
[----:B------:R-:W-:-:S04]  /*ba40*/  IMAD.WIDE.U32 R6, R13, UR8, RZ ;  /* 0x000000080d067c25 */ /* 0x000fc8000f8e00ff */
[----:B------:R-:W-:-:S04]  /*ba50*/  IMAD.WIDE.U32 R6, P0, R5, UR9, R6 ;  /* 0x0000000905067c25 */ /* 0x000fc8000f800006 */
[----:B------:R-:W-:-:S04]  /*ba60*/  IMAD.WIDE.U32 R4, R5, UR8, RZ ;  /* 0x0000000805047c25 */ /* 0x000fc8000f8e00ff */
[----:B------:R-:W-:Y:S01]  /*ba70*/  IMAD.MOV.U32 R4, RZ, RZ, R7 ;  /* 0x000000ffff047224 */ /* 0x000fe200078e0007 */
[----:B------:R-:W-:Y:S01]  /*ba80*/  IADD3 RZ, P1, R5, R6, RZ ;  /* 0x0000000605ff7210 */ /* 0x000fe20007f3e0ff */
[----:B------:R-:W-:-:S04]  /*ba90*/  IMAD.X R5, RZ, RZ, RZ, P0 ;  /* 0x000000ffff057224 */ /* 0x000fc800000e06ff */
[----:B------:R-:W-:-:S08]  /*baa0*/  IMAD.WIDE.U32.X R4, R13, UR9, R4, P1 ;  /* 0x000000090d047c25 */ /* 0x000fd000088e0404 */
.L_x_301:
[--C-:B------:R-:W-:Y:S01]  /*bab0*/  SHF.R.U64 R13, R4, UR11, R5.reuse ;  /* 0x0000000b040d7c19 */ /* 0x100fe20008001205 */
[----:B------:R-:W0:Y:S01]  /*bac0*/  F2I.U32.TRUNC.NTZ R20, R20 ;  /* 0x0000001400147305 */ /* 0x000e22000020f000 */
[----:B------:R-:W-:Y:S01]  /*bad0*/  SHF.R.U32.HI R4, RZ, UR11, R5 ;  /* 0x0000000bff047c19 */ /* 0x000fe20008011605 */
[----:B------:R-:W-:Y:S01]  /*bae0*/  ULDC.64 UR8, c[0x0][0x620] ;  /* 0x0001880000087ab9 */ /* 0x000fe20000000a00 */
[----:B------:R-:W-:Y:S01]  /*baf0*/  IADD3 R7, P0, RZ, -R13, RZ ;  /* 0x8000000dff077210 */ /* 0x000fe20007f1e0ff */
[----:B------:R-:W-:Y:S01]  /*bb00*/  ULDC.64 UR10, c[0x0][0x640] ;  /* 0x00019000000a7ab9 */ /* 0x000fe20000000a00 */
[----:B------:R-:W2:Y:S03]  /*bb10*/  LDC R21, c[0x0][0x148] ;  /* 0x00005200ff157b82 */ /* 0x000ea60000000800 */
[----:B------:R-:W-:Y:S01]  /*bb20*/  IMAD.X R4, RZ, RZ, ~R4, P0 ;  /* 0x000000ffff047224 */ /* 0x000fe200000e0e04 */
[----:B------:R-:W-:-:S03]  /*bb30*/  ISETP.NE.U32.AND P0, PT, RZ, UR10, PT ;  /* 0x0000000aff007c0c */ /* 0x000fc6000bf05070 */
[----:B------:R-:W-:Y:S01]  /*bb40*/  IMAD R6, R4, UR8, RZ ;  /* 0x0000000804067c24 */ /* 0x000fe2000f8e02ff */
[----:B------:R-:W-:Y:S01]  /*bb50*/  ISETP.NE.AND.EX P0, PT, RZ, UR11, PT, P0 ;  /* 0x0000000bff007c0c */ /* 0x000fe2000bf05300 */
[----:B------:R-:W-:Y:S01]  /*bb60*/  IMAD.WIDE.U32 R4, R7, UR8, R16 ;  /* 0x0000000807047c25 */ /* 0x000fe2000f8e0010 */
[----:B------:R-:W-:-:S03]  /*bb70*/  ULDC UR8, c[0x0][0x618] ;  /* 0x0001860000087ab9 */ /* 0x000fc60000000800 */
[----:B------:R-:W-:Y:S01]  /*bb80*/  IMAD R7, R7, UR9, R6 ;  /* 0x0000000907077c24 */ /* 0x000fe2000f8e0206 */
[----:B------:R-:W-:Y:S01]  /*bb90*/  ULDC UR9, c[0x0][0x154] ;  /* 0x0000550000097ab9 */ /* 0x000fe20000000800 */
[----:B0-----:R-:W-:Y:S02]  /*bba0*/  IMAD.MOV R6, RZ, RZ, -R20 ;  /* 0x000000ffff067224 */ /* 0x001fe400078e0a14 */
[----:B------:R-:W-:Y:S02]  /*bbb0*/  IMAD.IADD R5, R5, 0x1, R7 ;  /* 0x0000000105057824 */ /* 0x000fe400078e0207 */
[----:B-1----:R-:W-:Y:S01]  /*bbc0*/  IMAD R14, R15, R6, R14 ;  /* 0x000000060f0e7224 */ /* 0x002fe200078e020e */
[----:B------:R-:W-:Y:S02]  /*bbd0*/  I2FP.F32.U32 R6, R12 ;  /* 0x0000000c00067245 */ /* 0x000fe40000201000 */
[--C-:B------:R-:W-:Y:S02]  /*bbe0*/  SHF.R.U64 R15, R4, UR8, R5.reuse ;  /* 0x00000008040f7c19 */ /* 0x100fe40008001205 */
[----:B------:R-:W-:Y:S01]  /*bbf0*/  SHF.R.U32.HI R4, RZ, UR8, R5 ;  /* 0x00000008ff047c19 */ /* 0x000fe20008011605 */
[----:B------:R-:W-:Y:S01]  /*bc00*/  FMUL R6, R6, UR9 ;  /* 0x0000000906067c20 */ /* 0x000fe20008400000 */
[----:B------:R-:W-:-:S02]  /*bc10*/  ULDC UR8, c[0x0][0x608] ;  /* 0x0001820000087ab9 */ /* 0x000fc40000000800 */
[--C-:B------:R-:W-:Y:S01]  /*bc20*/  SHF.R.U64 R22, R15, UR8, R4.reuse ;  /* 0x000000080f167c19 */ /* 0x100fe20008001204 */
[----:B------:R0:W1:Y:S01]  /*bc30*/  F2I.U32.TRUNC.NTZ R24, R6 ;  /* 0x0000000600187305 */ /* 0x000062000020f000 */
[----:B------:R-:W-:Y:S01]  /*bc40*/  SHF.R.U32.HI R5, RZ, UR8, R4 ;  /* 0x00000008ff057c19 */ /* 0x000fe20008011604 */
[----:B------:R-:W-:-:S03]  /*bc50*/  ULDC UR8, c[0x0][0x658] ;  /* 0x0001960000087ab9 */ /* 0x000fc60000000800 */
[--C-:B------:R-:W-:Y:S02]  /*bc60*/  SHF.R.U64 R20, R22, UR8, R5.reuse ;  /* 0x0000000816147c19 */ /* 0x100fe40008001205 */
[----:B------:R-:W-:-:S03]  /*bc70*/  SHF.R.U32.HI R23, RZ, UR8, R5 ;  /* 0x00000008ff177c19 */ /* 0x000fc60008011605 */
[----:B------:R-:W-:Y:S02]  /*bc80*/  IMAD.MOV.U32 R4, RZ, RZ, R20 ;  /* 0x000000ffff047224 */ /* 0x000fe400078e0014 */
[----:B------:R-:W-:Y:S01]  /*bc90*/  IMAD.MOV.U32 R5, RZ, RZ, R23 ;  /* 0x000000ffff057224 */ /* 0x000fe200078e0017 */
[----:B0-----:R-:W-:Y:S06]  /*bca0*/  @!P0 BRA `(.L_x_302) ;  /* 0x0000000000288947 */ /* 0x001fec0003800000 */
        /* <DEDUP_REMOVED lines=10> */
.L_x_302:
[----:B------:R-:W-:Y:S01]  /*bd50*/  ISETP.NE.AND P0, PT, R2, 0x1, PT ;  /* 0x000000010200780c */ /* 0x000fe20003f05270 */
[----:B------:R-:W-:Y:S01]  /*bd60*/  ULDC UR8, c[0x0][0x648] ;  /* 0x0001920000087ab9 */ /* 0x000fe20000000800 */
[----:B------:R-:W-:Y:S01]  /*bd70*/  LOP3.LUT R22, R22, UR13, RZ, 0xc0, !PT ;  /* 0x0000000d16167c12 */ /* 0x000fe2000f8ec0ff */
[----:B-1----:R-:W-:Y:S01]  /*bd80*/  IMAD.MOV R24, RZ, RZ, -R24 ;  /* 0x000000ffff187224 */ /* 0x002fe200078e0a18 */
[----:B------:R-:W-:Y:S01]  /*bd90*/  SHF.R.U64 R5, R4, UR8, R5 ;  /* 0x0000000804057c19 */ /* 0x000fe20008001205 */
[----:B------:R-:W-:Y:S01]  /*bda0*/  ULDC UR8, c[0x0][0x638] ;  /* 0x00018e0000087ab9 */ /* 0x000fe20000000800 */
[----:B------:R-:W-:Y:S01]  /*bdb0*/  LOP3.LUT R15, R15, UR4, RZ, 0xc0, !PT ;  /* 0x000000040f0f7c12 */ /* 0x000fe2000f8ec0ff */
[----:B------:R-:W-:Y:S01]  /*bdc0*/  ULDC UR9, c[0x0][0x610] ;  /* 0x0001840000097ab9 */ /* 0x000fe20000000800 */
[----:B------:R-:W-:Y:S02]  /*bdd0*/  IMAD.MOV.U32 R4, RZ, RZ, 0x1 ;  /* 0x00000001ff047424 */ /* 0x000fe400078e00ff */
[----:B------:R-:W-:-:S02]  /*bde0*/  IMAD.MOV R7, RZ, RZ, -R5 ;  /* 0x000000ffff077224 */ /* 0x000fc400078e0a05 */
[----:B------:R-:W-:Y:S02]  /*bdf0*/  IMAD R5, R5, UR5, R22 ;  /* 0x0000000505057c24 */ /* 0x000fe4000f8e0216 */
[----:B--2---:R-:W-:Y:S02]  /*be00*/  @P0 IMAD R14, R21, R24, R12 ;  /* 0x00000018150e0224 */ /* 0x004fe400078e020c */
[----:B------:R-:W-:Y:S01]  /*be10*/  IMAD R20, R7, UR8, R20 ;  /* 0x0000000807147c24 */ /* 0x000fe2000f8e0214 */
[----:B------:R-:W-:Y:S01]  /*be20*/  ULDC UR8, c[0x0][0x600] ;  /* 0x0001800000087ab9 */ /* 0x000fe20000000800 */
[----:B------:R-:W-:Y:S02]  /*be30*/  IMAD R14, R5, UR9, R14 ;  /* 0x00000009050e7c24 */ /* 0x000fe4000f8e020e */
[----:B------:R-:W-:-:S05]  /*be40*/  IMAD R5, R20, UR8, R15 ;  /* 0x0000000814057c24 */ /* 0x000fca000f8e020f */
[----:B------:R-:W-:Y:S02]  /*be50*/  SEL R20, R5, R14, !P0 ;  /* 0x0000000e05147207 */ /* 0x000fe40004000000 */
[----:B------:R-:W-:-:S07]  /*be60*/  SEL R12, R14, R5, !P0 ;  /* 0x000000050e0c7207 */ /* 0x000fce0004000000 */
.L_x_300:
[----:B------:R-:W-:Y:S05]  /*be70*/  BSYNC B1 ;  /* 0x0000000000017941 */ /* 0x000fea0003800000 */
.L_x_299:
[----:B------:R-:W-:-:S13]  /*be80*/  LOP3.LUT P0, RZ, R4, 0xff, RZ, 0xc0, !PT ;  /* 0x000000ff04ff7812 */ /* 0x000fda000780c0ff */
[----:B------:R-:W-:Y:S05]  /*be90*/  @P0 BRA `(.L_x_303) ;  /* 0xfffffff400340947 */ /* 0x000fea000383ffff */
[----:B------:R-:W-:Y:S05]  /*bea0*/  BSYNC B0 ;  /* 0x0000000000007941 */ /* 0x000fea0003800000 */
.L_x_292:
[----:B------:R-:W-:-:S03]  /*beb0*/  UMOV UR8, 0xffffffff ;  /* 0xffffffff00087882 */ /* 0x000fc60000000000 */
[----:B------:R-:W-:Y:S05]  /*bec0*/  BRA.DIV UR8, `(.L_x_304) ;  /* 0x0000000608147947 */ /* 0x000fea000b800000 */
[----:B------:R-:W-:-:S13]  /*bed0*/  ELECT P6, URZ, PT ;  /* 0x00000000003f782f */ /* 0x000fda00038c0000 */
.L_x_318:
[----:B------:R-:W-:Y:S04]  /*bee0*/  BSSY B0, `(.L_x_305) ;  /* 0x000002b000007945 */ /* 0x000fe80003800000 */
[----:B------:R-:W-:Y:S05]  /*bef0*/  @!P6 BRA `(.L_x_306) ;  /* 0x0000000000a4e947 */ /* 0x000fea0003800000 */
[----:B------:R-:W-:-:S04]  /*bf00*/  LOP3.LUT R19, R19, 0x2, RZ, 0xfc, !PT ;  /* 0x0000000213137812 */ /* 0x000fc800078efcff */
[----:B------:R-:W-:-:S13]  /*bf10*/  ISETP.NE.AND P0, PT, R19, 0x3, PT ;  /* 0x000000031300780c */ /* 0x000fda0003f05270 */
[----:B------:R-:W-:Y:S05]  /*bf20*/  @!P0 BRA `(.L_x_307) ;  /* 0x0000000000048947 */ /* 0x000fea0003800000 */
[----:B------:R-:W-:Y:S01]  /*bf30*/  BPT.TRAP 0x1 ;  /* 0x000000040000795c */ /* 0x000fe20000300000 */
.L_x_307:
[----:B------:R-:W0:Y:S01]  /*bf40*/  S2R R3, SR_CgaCtaId ;  /* 0x0000000000037919 */ /* 0x000e220000008800 */
[----:B------:R-:W-:Y:S02]  /*bf50*/  MOV R0, 0x400 ;  /* 0x0000040000007802 */ /* 0x000fe40000000f00 */
[----:B------:R-:W-:Y:S02]  /*bf60*/  SHF.L.U32 R2, R10, 0x1f, RZ ;  /* 0x0000001f0a027819 */ /* 0x000fe400000006ff */
[----:B0-----:R-:W-:-:S05]  /*bf70*/  LEA R0, R3, R0, 0x18 ;  /* 0x0000000003007211 */ /* 0x001fca00078ec0ff */
[----:B------:R-:W-:-:S04]  /*bf80*/  VIADD R0, R0, 0x20 ;  /* 0x0000002000007836 */ /* 0x000fc80000000000 */
[C---:B------:R-:W-:Y:S02]  /*bf90*/  IMAD R5, R9.reuse, 0x8, R0 ;  /* 0x0000000809057824 */ /* 0x040fe400078e0200 */
[----:B------:R-:W-:Y:S02]  /*bfa0*/  VIADD R9, R9, 0x1 ;  /* 0x0000000109097836 */ /* 0x000fe40000000000 */
[----:B------:R-:W0:Y:S03]  /*bfb0*/  SYNCS.PHASECHK.TRANS64.TRYWAIT P0, [R5+URZ], R2 ;  /* 0x00000002050075a7 */ /* 0x000e26000800017f */
[----:B------:R-:W-:-:S04]  /*bfc0*/  ISETP.NE.AND P1, PT, R9, 0x4, PT ;  /* 0x000000040900780c */ /* 0x000fc80003f25270 */
[----:B------:R-:W-:Y:S02]  /*bfd0*/  SEL R3, RZ, 0x1, P1 ;  /* 0x00000001ff037807 */ /* 0x000fe40000800000 */
[----:B------:R-:W-:Y:S02]  /*bfe0*/  SEL R9, R9, RZ, P1 ;  /* 0x000000ff09097207 */ /* 0x000fe40000800000 */
[----:B------:R-:W-:-:S03]  /*bff0*/  LOP3.LUT R10, R10, R3, RZ, 0x3c, !PT ;  /* 0x000000030a0a7212 */ /* 0x000fc600078e3cff */
[----:B------:R-:W-:Y:S01]  /*c000*/  IMAD R7, R9, 0x8, R0 ;  /* 0x0000000809077824 */ /* 0x000fe200078e0200 */
[----:B------:R-:W-:Y:S01]  /*c010*/  SHF.L.U32 R4, R10, 0x1f, RZ ;  /* 0x0000001f0a047819 */ /* 0x000fe200000006ff */
[----:B0-----:R-:W-:Y:S06]  /*c020*/  @!P0 BRA `(.L_x_308) ;  /* 0x0000000000dc8947 */ /* 0x001fec0003800000 */
.L_x_319:
[----:B------:R-:W1:Y:S01]  /*c030*/  SYNCS.PHASECHK.TRANS64.TRYWAIT P0, [R7+URZ], R4 ;  /* 0x00000004070075a7 */ /* 0x000e62000800017f */
[----:B0-----:R-:W-:-:S05]  /*c040*/  VIADD R2, R9, 0x1 ;  /* 0x0000000109027836 */ /* 0x001fca0000000000 */
[----:B------:R-:W-:-:S04]  /*c050*/  ISETP.NE.AND P1, PT, R2, 0x4, PT ;  /* 0x000000040200780c */ /* 0x000fc80003f25270 */
[----:B------:R-:W-:Y:S02]  /*c060*/  SEL R3, RZ, 0x1, P1 ;  /* 0x00000001ff037807 */ /* 0x000fe40000800000 */
[----:B------:R-:W-:Y:S02]  /*c070*/  SEL R9, R2, RZ, P1 ;  /* 0x000000ff02097207 */ /* 0x000fe40000800000 */
[----:B------:R-:W-:-:S03]  /*c080*/  LOP3.LUT R11, R10, R3, RZ, 0x3c, !PT ;  /* 0x000000030a0b7212 */ /* 0x000fc600078e3cff */
[----:B------:R-:W-:Y:S01]  /*c090*/  IMAD R6, R9, 0x8, R0 ;  /* 0x0000000809067824 */ /* 0x000fe200078e0200 */
[----:B------:R-:W-:Y:S01]  /*c0a0*/  SHF.L.U32 R5, R11, 0x1f, RZ ;  /* 0x0000001f0b057819 */ /* 0x000fe200000006ff */
[----:B-1----:R-:W-:Y:S06]  /*c0b0*/  @!P0 BRA `(.L_x_309) ;  /* 0x0000000000cc8947 */ /* 0x002fec0003800000 */
.L_x_320:
[----:B------:R-:W1:Y:S01]  /*c0c0*/  SYNCS.PHASECHK.TRANS64.TRYWAIT P0, [R6+URZ], R5 ;  /* 0x00000005060075a7 */ /* 0x000e62000800017f */
[----:B------:R-:W-:-:S05]  /*c0d0*/  VIADD R2, R9, 0x1 ;  /* 0x0000000109027836 */ /* 0x000fca0000000000 */
[----:B------:R-:W-:-:S04]  /*c0e0*/  ISETP.NE.AND P1, PT, R2, 0x4, PT ;  /* 0x000000040200780c */ /* 0x000fc80003f25270 */
[----:B0-----:R-:W-:Y:S02]  /*c0f0*/  SEL R4, RZ, 0x1, P1 ;  /* 0x00000001ff047807 */ /* 0x001fe40000800000 */
[----:B------:R-:W-:Y:S02]  /*c100*/  SEL R3, R2, RZ, P1 ;  /* 0x000000ff02037207 */ /* 0x000fe40000800000 */
[----:B------:R-:W-:Y:S01]  /*c110*/  LOP3.LUT R4, R11, R4, RZ, 0x3c, !PT ;  /* 0x000000040b047212 */ /* 0x000fe200078e3cff */
[----:B-1----:R-:W-:Y:S06]  /*c120*/  @!P0 BRA `(.L_x_310) ;  /* 0x0000000000c48947 */ /* 0x002fec0003800000 */
.L_x_321:
[----:B------:R-:W-:Y:S01]  /*c130*/  IMAD R3, R3, 0x8, R0 ;  /* 0x0000000803037824 */ /* 0x000fe200078e0200 */
[----:B------:R-:W-:-:S07]  /*c140*/  SHF.L.U32 R0, R4, 0x1f, RZ ;  /* 0x0000001f04007819 */ /* 0x000fce00000006ff */
.L_x_311:
[----:B-1----:R1:W2:Y:S02]  /*c150*/  SYNCS.PHASECHK.TRANS64.TRYWAIT P0, [R3+URZ], R0 ;  /* 0x00000000030075a7 */ /* 0x0022a4000800017f */
[----:B--2---:R-:W-:Y:S05]  /*c160*/  @!P0 NANOSLEEP.SYNCS 0x989680 ;  /* 0x009896800000895d */ /* 0x004fea0003900000 */
[----:B------:R-:W2:Y:S02]  /*c170*/  @!P0 SYNCS.PHASECHK.TRANS64 P0, [R3+URZ], R0 ;  /* 0x00000000030085a7 */ /* 0x000ea4000800007f */
[----:B--2---:R-:W-:Y:S05]  /*c180*/  @!P0 BRA `(.L_x_311) ;  /* 0xfffffffc00f08947 */ /* 0x004fea000383ffff */
.L_x_306:
[----:B------:R-:W-:Y:S05]  /*c190*/  BSYNC B0 ;  /* 0x0000000000007941 */ /* 0x000fea0003800000 */
.L_x_305:
[----:B------:R-:W-:Y:S05]  /*c1a0*/  EXIT ;  /* 0x000000000000794d */ /* 0x000fea0003800000 */
.L_x_21:
[----:B----4-:R4:W0:Y:S02]  /*c1b0*/  SYNCS.PHASECHK.TRANS64.TRYWAIT P1, [R3+URZ], R0 ;  /* 0x00000000030075a7 */ /* 0x010824000802017f */
[----:B0-----:R-:W-:Y:S05]  /*c1c0*/  @!P1 NANOSLEEP.SYNCS 0x989680 ;  /* 0x009896800000995d */ /* 0x001fea0003900000 */
[----:B------:R-:W0:Y:S02]  /*c1d0*/  @!P1 SYNCS.PHASECHK.TRANS64 P1, [R3+URZ], R0 ;  /* 0x00000000030095a7 */ /* 0x000e24000802007f */
[----:B0-----:R-:W-:Y:S05]  /*c1e0*/  @!P1 BRA `(.L_x_21) ;  /* 0xfffffffc00f09947 */ /* 0x001fea000383ffff */
[----:B------:R-:W-:Y:S05]  /*c1f0*/  BRA `(.L_x_20) ;  /* 0xffffff5000c87947 */ /* 0x000fea000383ffff */
.L_x_26:
[----:B-1----:R1:W3:Y:S02]  /*c200*/  SYNCS.PHASECHK.TRANS64.TRYWAIT P1, [R5+URZ], R4 ;  /* 0x00000004050075a7 */ /* 0x0022e4000802017f */
[----:B---3--:R-:W-:Y:S05]  /*c210*/  @!P1 NANOSLEEP.SYNCS 0x989680 ;  /* 0x009896800000995d */ /* 0x008fea0003900000 */
[----:B------:R-:W3:Y:S02]  /*c220*/  @!P1 SYNCS.PHASECHK.TRANS64 P1, [R5+URZ], R4 ;  /* 0x00000004050095a7 */ /* 0x000ee4000802007f */
[----:B---3--:R-:W-:Y:S05]  /*c230*/  @!P1 BRA `(.L_x_26) ;  /* 0xfffffffc00f09947 */ /* 0x008fea000383ffff */
[----:B------:R-:W-:Y:S05]  /*c240*/  BRA `(.L_x_25) ;  /* 0xffffff5800087947 */ /* 0x000fea000383ffff */
.L_x_293:
[----:B------:R-:W-:Y:S01]  /*c250*/  BSSY B1, `(.L_x_312) ;  /* 0x0000006000017945 */ /* 0x000fe20003800000 */
[----:B------:R-:W-:-:S07]  /*c260*/  IMAD.MOV.U32 R15, RZ, RZ, -0x1 ;  /* 0xffffffffff0f7424 */ /* 0x000fce00078e00ff */
[----:B------:R-:W-:Y:S05]  /*c270*/  WARPSYNC.COLLECTIVE R15, `(.L_x_313) ;  /* 0x000000000f0c7348 */ /* 0x000fea0003c00000 */
[----:B------:R-:W-:Y:S02]  /*c280*/  ELECT P6, UR62, PT ;  /* 0x00000000003e782f */ /* 0x000fe400038c0000 */
[----:B------:R-:W-:Y:S01]  /*c290*/  MOV R14, UR62 ;  /* 0x0000003e000e7c02 */ /* 0x000fe20008000f00 */
[----:B------:R-:W-:Y:S10]  /*c2a0*/  ENDCOLLECTIVE ;  /* 0x000000000000791b */ /* 0x000ff40003800000 */
.L_x_313:
[----:B------:R-:W-:Y:S05]  /*c2b0*/  BSYNC B1 ;  /* 0x0000000000017941 */ /* 0x000fea0003800000 */
.L_x_312:
[----:B------:R-:W-:Y:S05]  /*c2c0*/  BRA `(.L_x_314) ;  /* 0xfffffff000347947 */ /* 0x000fea000383ffff */
.L_x_296:
[----:B-1----:R1:W2:Y:S02]  /*c2d0*/  SYNCS.PHASECHK.TRANS64.TRYWAIT P0, [R22+URZ+0x20], R7 ;  /* 0x00002007160075a7 */ /* 0x0022a4000800017f */
[----:B--2---:R-:W-:Y:S05]  /*c2e0*/  @!P0 NANOSLEEP.SYNCS 0x989680 ;  /* 0x009896800000895d */ /* 0x004fea0003900000 */
[----:B------:R-:W2:Y:S02]  /*c2f0*/  @!P0 SYNCS.PHASECHK.TRANS64 P0, [R22+URZ+0x20], R7 ;  /* 0x00002007160085a7 */ /* 0x000ea4000800007f */
[----:B--2---:R-:W-:Y:S05]  /*c300*/  @!P0 BRA `(.L_x_296) ;  /* 0xfffffffc00f08947 */ /* 0x004fea000383ffff */
[----:B------:R-:W-:Y:S05]  /*c310*/  BRA `(.L_x_315) ;  /* 0xfffffff000707947 */ /* 0x000fea000383ffff */
.L_x_304:
[----:B------:R-:W-:Y:S01]  /*c320*/  BSSY B0, `(.L_x_316) ;  /* 0x0000006000007945 */ /* 0x000fe20003800000 */
[----:B------:R-:W-:-:S07]  /*c330*/  IMAD.MOV.U32 R15, RZ, RZ, -0x1 ;  /* 0xffffffffff0f7424 */ /* 0x000fce00078e00ff */
[----:B------:R-:W-:Y:S05]  /*c340*/  WARPSYNC.COLLECTIVE R15, `(.L_x_317) ;  /* 0x000000000f0c7348 */ /* 0x000fea0003c00000 */
[----:B------:R-:W-:Y:S02]  /*c350*/  ELECT P6, UR62, PT ;  /* 0x00000000003e782f */ /* 0x000fe400038c0000 */
[----:B------:R-:W-:Y:S01]  /*c360*/  MOV R14, UR62 ;  /* 0x0000003e000e7c02 */ /* 0x000fe20008000f00 */
[----:B------:R-:W-:Y:S10]  /*c370*/  ENDCOLLECTIVE ;  /* 0x000000000000791b */ /* 0x000ff40003800000 */
.L_x_317:
[----:B------:R-:W-:Y:S05]  /*c380*/  BSYNC B0 ;  /* 0x0000000000007941 */ /* 0x000fea0003800000 */
.L_x_316:
[----:B------:R-:W-:Y:S05]  /*c390*/  BRA `(.L_x_318) ;  /* 0xfffffff800d07947 */ /* 0x000fea000383ffff */
.L_x_308:
[----:B0-----:R0:W1:Y:S02]  /*c3a0*/  SYNCS.PHASECHK.TRANS64.TRYWAIT P0, [R5+URZ], R2 ;  /* 0x00000002050075a7 */ /* 0x001064000800017f */
[----:B-1----:R-:W-:Y:S05]  /*c3b0*/  @!P0 NANOSLEEP.SYNCS 0x989680 ;  /* 0x009896800000895d */ /* 0x002fea0003900000 */
[----:B------:R-:W1:Y:S02]  /*c3c0*/  @!P0 SYNCS.PHASECHK.TRANS64 P0, [R5+URZ], R2 ;  /* 0x00000002050085a7 */ /* 0x000e64000800007f */
[----:B-1----:R-:W-:Y:S05]  /*c3d0*/  @!P0 BRA `(.L_x_308) ;  /* 0xfffffffc00f08947 */ /* 0x002fea000383ffff */
[----:B------:R-:W-:Y:S05]  /*c3e0*/  BRA `(.L_x_319) ;  /* 0xfffffffc00107947 */ /* 0x000fea000383ffff */
.L_x_309:
[----:B0-----:R0:W1:Y:S02]  /*c3f0*/  SYNCS.PHASECHK.TRANS64.TRYWAIT P0, [R7+URZ], R4 ;  /* 0x00000004070075a7 */ /* 0x001064000800017f */
[----:B-1----:R-:W-:Y:S05]  /*c400*/  @!P0 NANOSLEEP.SYNCS 0x989680 ;  /* 0x009896800000895d */ /* 0x002fea0003900000 */
[----:B------:R-:W1:Y:S02]  /*c410*/  @!P0 SYNCS.PHASECHK.TRANS64 P0, [R7+URZ], R4 ;  /* 0x00000004070085a7 */ /* 0x000e64000800007f */
[----:B-1----:R-:W-:Y:S05]  /*c420*/  @!P0 BRA `(.L_x_309) ;  /* 0xfffffffc00f08947 */ /* 0x002fea000383ffff */
[----:B------:R-:W-:Y:S05]  /*c430*/  BRA `(.L_x_320) ;  /* 0xfffffffc00207947 */ /* 0x000fea000383ffff */
.L_x_310:
[----:B0-----:R0:W1:Y:S02]  /*c440*/  SYNCS.PHASECHK.TRANS64.TRYWAIT P0, [R6+URZ], R5 ;  /* 0x00000005060075a7 */ /* 0x001064000800017f */
[----:B-1----:R-:W-:Y:S05]  /*c450*/  @!P0 NANOSLEEP.SYNCS 0x989680 ;  /* 0x009896800000895d */ /* 0x002fea0003900000 */
[----:B------:R-:W1:Y:S02]  /*c460*/  @!P0 SYNCS.PHASECHK.TRANS64 P0, [R6+URZ], R5 ;  /* 0x00000005060085a7 */ /* 0x000e64000800007f */
[----:B-1----:R-:W-:Y:S05]  /*c470*/  @!P0 BRA `(.L_x_310) ;  /* 0xfffffffc00f08947 */ /* 0x002fea000383ffff */
[----:B------:R-:W-:Y:S05]  /*c480*/  BRA `(.L_x_321) ;  /* 0xfffffffc00287947 */ /* 0x000fea000383ffff */
.L_x_322:
[----:B------:R-:W-:-:S00]  /*c490*/  BRA `(.L_x_322) ;  /* 0xfffffffc00fc7947 */ /* 0x000fc0000383ffff */
[----:B------:R-:W-:-:S00]  /*c4a0*/  NOP ;  /* 0x0000000000007918 */ /* 0x000fc00000000000 */
        /* <DEDUP_REMOVED lines=13> */
.L_x_323:


//--------------------- .nv.global.init           --------------------------
	.section	.nv.global.init,"aw",@progbits
.nv.global.init:
	.type		$str$22,@object
	.size		$str$22,($str$23 - $str$22)
$str$22:
        /*0000*/ 	.byte	0x6b, 0x5f, 0x74, 0x69, 0x6c, 0x65, 0x5f, 0x63, 0x6f, 0x75, 0x6e, 0x74, 0x20, 0x3e, 0x3d, 0x20
        /*0010*/ 	.byte	0x31, 0x00
	.type		$str$23,@object
	.size		$str$23,(__unnamed_1 - $str$23)
$str$23:
        /*0012*/ 	.byte	0x2f, 0x74, 0x6d, 0x70, 0x2f, 0x63, 0x75, 0x74, 0x6c, 0x61, 0x73, 0x73, 0x5f, 0x73, 0x77, 0x65
        /*0022*/ 	.byte	0x65, 0x70, 0x5f, 0x73, 0x72, 0x63, 0x2f, 0x69, 0x6e, 0x63, 0x6c, 0x75, 0x64, 0x65, 0x2f, 0x63
        /*0032*/ 	.byte	0x75, 0x74, 0x6c, 0x61, 0x73, 0x73, 0x2f, 0x67, 0x65, 0x6d, 0x6d, 0x2f, 0x63, 0x6f, 0x6c, 0x6c
        /*0042*/ 	.byte	0x65, 0x63, 0x74, 0x69, 0x76, 0x65, 0x2f, 0x73, 0x6d, 0x39, 0x30, 0x5f, 0x6d, 0x6d, 0x61, 0x5f
        /*0052*/ 	.byte	0x74, 0x6d, 0x61, 0x5f, 0x67, 0x6d, 0x6d, 0x61, 0x5f, 0x73, 0x73, 0x5f, 0x77, 0x61, 0x72, 0x70
        /*0062*/ 	.byte	0x73, 0x70, 0x65, 0x63, 0x69, 0x61, 0x6c, 0x69, 0x7a, 0x65, 0x64, 0x2e, 0x68, 0x70, 0x70, 0x00
	.type		__unnamed_1,@object
	.size		__unnamed_1,(.L_0 - __unnamed_1)
__unnamed_1:
        /*0072*/ 	.byte	0x76, 0x6f, 0x69, 0x64, 0x20, 0x63, 0x75, 0x74, 0x6c, 0x61, 0x73, 0x73, 0x3a, 0x3a, 0x67, 0x65
        /* <DEDUP_REMOVED lines=178> */
        /*0ba2*/ 	.byte	0x69, 0x74, 0x79, 0x5d, 0x00
.L_0:


//--------------------- .nv.shared._ZN7cutlass13device_kernelINS_4gemm6kernel13GemmUniversalIN4cute5tupleIJiiiiEEENS1_10collective13CollectiveMmaINS1_34MainloopSm90TmaGmmaWarpSpecializedILi4ENS5_IJNS4_1CILi2EEESB_NSA_ILi1EEEEEENS1_35KernelTmaWarpSpecializedCooperativeEEENS5_IJNSA_ILi256EEENSA_ILi128EEENSA_ILi32EEEEEENS_10tfloat32_tENS5_IJlSC_lEEESK_SL_NS4_8TiledMMAINS4_8MMA_AtomIJNS4_4SM904GMMA30MMA_64x128x8_F32TF32TF32_SS_TNILNSP_7ScaleInE1ELSR_1EEEEEENS4_6LayoutINS5_IJSB_SC_SC_EEENS5_IJSC_NSA_ILi0EEESW_EEEEENS5_IJNS4_10UnderscoreESZ_SZ_EEEEENS4_23SM90_TMA_LOAD_MULTICASTENS4_14ComposedLayoutINS4_7SwizzleILi3ELi4ELi3EEENS4_18smem_ptr_flag_bitsILi32EEENSU_INS5_IJNSA_ILi8EEESI_EEENS5_IJSI_SC_EEEEEEEvNS4_8identityES12_S1C_vS1D_EENS_8epilogue10collective6detail29Sm90TmaWarpSpecializedAdapterINS1G_15DefaultEpilogueISK_SL_SL_NS1F_6thread17LinearCombinationISK_Li1EffLNS1K_9ScaleType4KindE0ELNS_15FloatRoundStyleE2ESK_EENS1_15EpilogueDefaultEEEEEvvEEEEvNT_6ParamsE --------------------------
	.section	.nv.shared._ZN7cutlass13device_kernelINS_4gemm6kernel13GemmUniversalIN4cute5tupleIJiiiiEEENS1_10collective13CollectiveMmaINS1_34MainloopSm90TmaGmmaWarpSpecializedILi4ENS5_IJNS4_1CILi2EEESB_NSA_ILi1EEEEEENS1_35KernelTmaWarpSpecializedCooperativeEEENS5_IJNSA_ILi256EEENSA_ILi128EEENSA_ILi32EEEEEENS_10tfloat32_tENS5_IJlSC_lEEESK_SL_NS4_8TiledMMAINS4_8MMA_AtomIJNS4_4SM904GMMA30MMA_64x128x8_F32TF32TF32_SS_TNILNSP_7ScaleInE1ELSR_1EEEEEENS4_6LayoutINS5_IJSB_SC_SC_EEENS5_IJSC_NSA_ILi0EEESW_EEEEENS5_IJNS4_10UnderscoreESZ_SZ_EEEEENS4_23SM90_TMA_LOAD_MULTICASTENS4_14ComposedLayoutINS4_7SwizzleILi3ELi4ELi3EEENS4_18smem_ptr_flag_bitsILi32EEENSU_INS5_IJNSA_ILi8EEESI_EEENS5_IJSI_SC_EEEEEEEvNS4_8identityES12_S1C_vS1D_EENS_8epilogue10collective6detail29Sm90TmaWarpSpecializedAdapterINS1G_15DefaultEpilogueISK_SL_SL_NS1F_6thread17LinearCombinationISK_Li1EffLNS1K_9ScaleType4KindE0ELNS_15FloatRoundStyleE2ESK_EENS1_15EpilogueDefaultEEEEEvvEEEEvNT_6ParamsE,"aw",@nobits
	.sectionflags	@""
	.align	16
	.zero		1024


//--------------------- .nv.shared.reserved.0     --------------------------
	.section	.nv.shared.reserved.0,"aw",@nobits
	.weak		__nv_reservedSMEM_offset_0_alias
	.size		__nv_reservedSMEM_offset_0_alias, 0, 0
	.other		__nv_reservedSMEM_offset_0_alias,@"STO_CUDA_RESERVED_SHARED STV_DEFAULT"
__nv_reservedSMEM_offset_0_alias:
	.zero		0


//--------------------- .nv.global                --------------------------
	.section	.nv.global,"aw",@nobits
.nv.global:
	.type		_ZN39_INTERNAL_a8e35982_4_k_cu_29690ea4_71614cute1_E,@object
	.size		_ZN39_INTERNAL_a8e35982_4_k_cu_29690ea4_71614cute1_E,(_ZN39_INTERNAL_a8e35982_4_k_cu_29690ea4_71614cuda3std3__45__cpo6cbeginE - _ZN39_INTERNAL_a8e35982_4_k_cu_29690ea4_71614cute1_E)
_ZN39_INTERNAL_a8e35982_4_k_cu_29690ea4_71614cute1_E:
	.zero		1
	.type		_ZN39_INTERNAL_a8e35982_4_k_cu_29690ea4_71614cuda3std3__45__cpo6cbeginE,@object
	.size		_ZN39_INTERNAL_a8e35982_4_k_cu_29690ea4_71614cuda3std3__45__cpo6cbeginE,(_ZN39_INTERNAL_a8e35982_4_k_cu_29690ea4_71614cuda3std3__48in_placeE - _ZN39_INTERNAL_a8e35982_4_k_cu_29690ea4_71614cuda3std3__45__cpo6cbeginE)
_ZN39_INTERNAL_a8e35982_4_k_cu_29690ea4_71614cuda3std3__45__cpo6cbeginE:
	.zero		1
	.type		_ZN39_INTERNAL_a8e35982_4_k_cu_29690ea4_71614cuda3std3__48in_placeE,@object
	.size		_ZN39_INTERNAL_a8e35982_4_k_cu_29690ea4_71614cuda3std3__48in_placeE,(_ZN39_INTERNAL_a8e35982_4_k_cu_29690ea4_71614cuda3std6ranges3__45__cpo9iter_moveE - _ZN39_INTERNAL_a8e35982_4_k_cu_29690ea4_71614cuda3std3__48in_placeE)
_ZN39_INTERNAL_a8e35982_4_k_cu_29690ea4_71614cuda3std3__48in_placeE:
	.zero		1
	.type		_ZN39_INTERNAL_a8e35982_4_k_cu_29690ea4_71614cuda3std6ranges3__45__cpo9iter_moveE,@object
	.size		_ZN39_INTERNAL_a8e35982_4_k_cu_29690ea4_71614cuda3std6ranges3__45__cpo9iter_moveE,(_ZN39_INTERNAL_a8e35982_4_k_cu_29690ea4_71614cuda3std3__45__cpo5beginE - _ZN39_INTERNAL_a8e35982_4_k_cu_29690ea4_71614cuda3std6ranges3__45__cpo9iter_moveE)
_ZN39_INTERNAL_a8e35982_4_k_cu_29690ea4_71614cuda3std6ranges3__45__cpo9iter_moveE:
	.zero		1
	.type		_ZN39_INTERNAL_a8e35982_4_k_cu_29690ea4_71614cuda3std3__45__cpo5beginE,@object
	.size		_ZN39_INTERNAL_a8e35982_4_k_cu_29690ea4_71614cuda3std3__45__cpo5beginE,(_ZN39_INTERNAL_a8e35982_4_k_cu_29690ea4_71614cuda3std3__441_GLOBAL__N__a8e35982_4_k_cu_29690ea4_71616ignoreE - _ZN39_INTERNAL_a8e35982_4_k_cu_29690ea4_71614cuda3std3__45__cpo5beginE)
_ZN39_INTERNAL_a8e35982_4_k_cu_29690ea4_71614cuda3std3__45__cpo5beginE:
	.zero		1
	.type		_ZN39_INTERNAL_a8e35982_4_k_cu_29690ea4_71614cuda3std3__441_GLOBAL__N__a8e35982_4_k_cu_29690ea4_71616ignoreE,@object
	.size		_ZN39_INTERNAL_a8e35982_4_k_cu_29690ea4_71614cuda3std3__441_GLOBAL__N__a8e35982_4_k_cu_29690ea4_71616ignoreE,(_ZN39_INTERNAL_a8e35982_4_k_cu_29690ea4_71614cute7productE - _ZN39_INTERNAL_a8e35982_4_k_cu_29690ea4_71614cuda3std3__441_GLOBAL__N__a8e35982_4_k_cu_29690ea4_71616ignoreE)
_ZN39_INTERNAL_a8e35982_4_k_cu_29690ea4_71614cuda3std3__441_GLOBAL__N__a8e35982_4_k_cu_29690ea4_71616ignoreE:
	.zero		1
	.type		_ZN39_INTERNAL_a8e35982_4_k_cu_29690ea4_71614cute7productE,@object
	.size		_ZN39_INTERNAL_a8e35982_4_k_cu_29690ea4_71614cute7productE,(_ZN39_INTERNAL_a8e35982_4_k_cu_29690ea4_71614cuda3std3__45__cpo3endE - _ZN39_INTERNAL_a8e35982_4_k_cu_29690ea4_71614cute7productE)
_ZN39_INTERNAL_a8e35982_4_k_cu_29690ea4_71614cute7productE:
	.zero		1
	.type		_ZN39_INTERNAL_a8e35982_4_k_cu_29690ea4_71614cuda3std3__45__cpo3endE,@object
	.size		_ZN39_INTERNAL_a8e35982_4_k_cu_29690ea4_71614cuda3std3__45__cpo3endE,(_ZN39_INTERNAL_a8e35982_4_k_cu_29690ea4_71614cuda3std3__419piecewise_constructE - _ZN39_INTERNAL_a8e35982_4_k_cu_29690ea4_71614cuda3std3__45__cpo3endE)
_ZN39_INTERNAL_a8e35982_4_k_cu_29690ea4_71614cuda3std3__45__cpo3endE:
	.zero		1
	.type		_ZN39_INTERNAL_a8e35982_4_k_cu_29690ea4_71614cuda3std3__419piecewise_constructE,@object
	.size		_ZN39_INTERNAL_a8e35982_4_k_cu_29690ea4_71614cuda3std3__419piecewise_constructE,(_ZN39_INTERNAL_a8e35982_4_k_cu_29690ea4_71614cuda3std3__45__cpo4cendE - _ZN39_INTERNAL_a8e35982_4_k_cu_29690ea4_71614cuda3std3__419piecewise_constructE)
_ZN39_INTERNAL_a8e35982_4_k_cu_29690ea4_71614cuda3std3__419piecewise_constructE:
	.zero		1
	.type		_ZN39_INTERNAL_a8e35982_4_k_cu_29690ea4_71614cuda3std3__45__cpo4cendE,@object
	.size		_ZN39_INTERNAL_a8e35982_4_k_cu_29690ea4_71614cuda3std3__45__cpo4cendE,(_ZN39_INTERNAL_a8e35982_4_k_cu_29690ea4_71614cuda3std6ranges3__45__cpo4swapE - _ZN39_INTERNAL_a8e35982_4_k_cu_29690ea4_71614cuda3std3__45__cpo4cendE)
_ZN39_INTERNAL_a8e35982_4_k_cu_29690ea4_71614cuda3std3__45__cpo4cendE:
	.zero		1
	.type		_ZN39_INTERNAL_a8e35982_4_k_cu_29690ea4_71614cuda3std6ranges3__45__cpo4swapE,@object
	.size		_ZN39_INTERNAL_a8e35982_4_k_cu_29690ea4_71614cuda3std6ranges3__45__cpo4swapE,(.L_8 - _ZN39_INTERNAL_a8e35982_4_k_cu_29690ea4_71614cuda3std6ranges3__45__cpo4swapE)
_ZN39_INTERNAL_a8e35982_4_k_cu_29690ea4_71614cuda3std6ranges3__45__cpo4swapE:
	.zero		1
.L_8:


//--------------------- .nv.constant0._ZN7cutlass13device_kernelINS_4gemm6kernel13GemmUniversalIN4cute5tupleIJiiiiEEENS1_10collective13CollectiveMmaINS1_34MainloopSm90TmaGmmaWarpSpecializedILi4ENS5_IJNS4_1CILi2EEESB_NSA_ILi1EEEEEENS1_35KernelTmaWarpSpecializedCooperativeEEENS5_IJNSA_ILi256EEENSA_ILi128EEENSA_ILi32EEEEEENS_10tfloat32_tENS5_IJlSC_lEEESK_SL_NS4_8TiledMMAINS4_8MMA_AtomIJNS4_4SM904GMMA30MMA_64x128x8_F32TF32TF32_SS_TNILNSP_7ScaleInE1ELSR_1EEEEEENS4_6LayoutINS5_IJSB_SC_SC_EEENS5_IJSC_NSA_ILi0EEESW_EEEEENS5_IJNS4_10UnderscoreESZ_SZ_EEEEENS4_23SM90_TMA_LOAD_MULTICASTENS4_14ComposedLayoutINS4_7SwizzleILi3ELi4ELi3EEENS4_18smem_ptr_flag_bitsILi32EEENSU_INS5_IJNSA_ILi8EEESI_EEENS5_IJSI_SC_EEEEEEEvNS4_8identityES12_S1C_vS1D_EENS_8epilogue10collective6detail29Sm90TmaWarpSpecializedAdapterINS1G_15DefaultEpilogueISK_SL_SL_NS1F_6thread17LinearCombinationISK_Li1EffLNS1K_9ScaleType4KindE0ELNS_15FloatRoundStyleE2ESK_EENS1_15EpilogueDefaultEEEEEvvEEEEvNT_6ParamsE --------------------------
	.section	.nv.constant0._ZN7cutlass13device_kernelINS_4gemm6kernel13GemmUniversalIN4cute5tupleIJiiiiEEENS1_10collective13CollectiveMmaINS1_34MainloopSm90TmaGmmaWarpSpecializedILi4ENS5_IJNS4_1CILi2EEESB_NSA_ILi1EEEEEENS1_35KernelTmaWarpSpecializedCooperativeEEENS5_IJNSA_ILi256EEENSA_ILi128EEENSA_ILi32EEEEEENS_10tfloat32_tENS5_IJlSC_lEEESK_SL_NS4_8TiledMMAINS4_8MMA_AtomIJNS4_4SM904GMMA30MMA_64x128x8_F32TF32TF32_SS_TNILNSP_7ScaleInE1ELSR_1EEEEEENS4_6LayoutINS5_IJSB_SC_SC_EEENS5_IJSC_NSA_ILi0EEESW_EEEEENS5_IJNS4_10UnderscoreESZ_SZ_EEEEENS4_23SM90_TMA_LOAD_MULTICASTENS4_14ComposedLayoutINS4_7SwizzleILi3ELi4ELi3EEENS4_18smem_ptr_flag_bitsILi32EEENSU_INS5_IJNSA_ILi8EEESI_EEENS5_IJSI_SC_EEEEEEEvNS4_8identityES12_S1C_vS1D_EENS_8epilogue10collective6detail29Sm90TmaWarpSpecializedAdapterINS1G_15DefaultEpilogueISK_SL_SL_NS1F_6thread17LinearCombinationISK_Li1EffLNS1K_9ScaleType4KindE0ELNS_15FloatRoundStyleE2ESK_EENS1_15EpilogueDefaultEEEEEvvEEEEvNT_6ParamsE,"a",@progbits
	.sectionflags	@""
	.align	4
.nv.constant0._ZN7cutlass13device_kernelINS_4gemm6kernel13GemmUniversalIN4cute5tupleIJiiiiEEENS1_10collective13CollectiveMmaINS1_34MainloopSm90TmaGmmaWarpSpecializedILi4ENS5_IJNS4_1CILi2EEESB_NSA_ILi1EEEEEENS1_35KernelTmaWarpSpecializedCooperativeEEENS5_IJNSA_ILi256EEENSA_ILi128EEENSA_ILi32EEEEEENS_10tfloat32_tENS5_IJlSC_lEEESK_SL_NS4_8TiledMMAINS4_8MMA_AtomIJNS4_4SM904GMMA30MMA_64x128x8_F32TF32TF32_SS_TNILNSP_7ScaleInE1ELSR_1EEEEEENS4_6LayoutINS5_IJSB_SC_SC_EEENS5_IJSC_NSA_ILi0EEESW_EEEEENS5_IJNS4_10UnderscoreESZ_SZ_EEEEENS4_23SM90_TMA_LOAD_MULTICASTENS4_14ComposedLayoutINS4_7SwizzleILi3ELi4ELi3EEENS4_18smem_ptr_flag_bitsILi32EEENSU_INS5_IJNSA_ILi8EEESI_EEENS5_IJSI_SC_EEEEEEEvNS4_8identityES12_S1C_vS1D_EENS_8epilogue10collective6detail29Sm90TmaWarpSpecializedAdapterINS1G_15DefaultEpilogueISK_SL_SL_NS1F_6thread17LinearCombinationISK_Li1EffLNS1K_9ScaleType4KindE0ELNS_15FloatRoundStyleE2ESK_EENS1_15EpilogueDefaultEEEEEvvEEEEvNT_6ParamsE:
	.zero		1664


//--------------------- SYMBOLS --------------------------

	.type		.nv.reservedSmem.offset0,@object
	.size		.nv.reservedSmem.offset0,0x4
	.type		__assertfail,@function
